	.target	sm_100a

	.elftype	@"ET_EXEC"


//--------------------- .note.nv.tkinfo           --------------------------
	.section	.note.nv.tkinfo,"",@"SHT_NOTE"
	.sectionflags	@"SHF_NOTE_NV_TKINFO"
	.tkinfo
        /*0018*/ 	.word	0x00000002
        /*0030*/ 	.string	""
        /*0030*/ 	.string	"ptxas"
        /*0030*/ 	.string	"Cuda compilation tools, release 13.0, V13.0.88"
        /*0030*/ 	.string	"Build cuda_13.0.r13.0/compiler.36424714_0"
        /*0030*/ 	.string	"-arch sm_100a -m 64 "



//--------------------- .note.nv.cuinfo           --------------------------
	.section	.note.nv.cuinfo,"",@"SHT_NOTE"
	.sectionflags	@"SHF_NOTE_NV_CUINFO"
        /*0018*/ 	.short	0x0002
        /*001a*/ 	.short	0x0064
        /*001c*/ 	.short	0x0082
	.zero		2


//--------------------- .nv.info                  --------------------------
	.section	.nv.info,"",@"SHT_CUDA_INFO"
	.align	4


	//----- nvinfo : EIATTR_REGCOUNT
	.align		4
        /*0000*/ 	.byte	0x04, 0x2f
        /*0002*/ 	.short	(.L_20 - .L_19)
	.align		4
.L_19:
        /*0004*/ 	.word	index@(_ZN7cutlass13device_kernelINS_4gemm6kernel13GemmUniversalIN4cute5tupleIJiiiiEEENS1_10collective13CollectiveMmaINS1_35MainloopSm100TmaUmmaWarpSpecializedILi20ELi2ELi4ENS5_IJNS4_1CILi4EEESB_NSA_ILi1EEEEEEEENS5_IJNSA_ILi64EEENSA_ILi256EEENSA_ILi32EEEEEEaNS5_IJlSC_lEEEaSJ_NS4_8TiledMMAINS4_8MMA_AtomIJNS4_15SM100_MMA_S8_SSIaaiLi64ELi256ELNS4_4UMMA5MajorE0ELSO_0ELNSN_8SaturateE0EEEEEENS4_6LayoutINS5_IJSC_SC_SC_EEENS5_IJNSA_ILi0EEESU_SU_EEEEENS5_IJNS4_10UnderscoreESX_SX_EEEEENS4_23SM90_TMA_LOAD_MULTICASTENS4_14ComposedLayoutINS4_7SwizzleILi1ELi4ELi3EEENS4_18smem_ptr_flag_bitsILi8EEENSS_INS5_IJNSA_ILi8EEESH_EEENS5_IJSH_SC_EEEEEEEvNS4_8identityES10_S1A_vS1B_EENS_8epilogue10collective18CollectiveEpilogueINS1D_23Sm100TmaWarpSpecializedILi4ELi2ELi32ELb0ELb0EEEJSI_NS5_IJNSS_ISF_SC_EES1I_EEEaSJ_aSJ_NS1D_6fusion15FusionCallbacksIS1H_NS1K_17LinearCombinationIaiaiLNS_15FloatRoundStyleE2EEESI_S1J_JEEENS4_5SM1004TMEM4LOAD26SM100_TMEM_LOAD_16dp32b32xENS4_13SM90_TMA_LOADENS11_INS12_ILi2ELi4ELi3EEES15_NSS_INS5_IJS16_SF_EEENS5_IJSF_SC_EEEEEEENS4_39AutoVectorizingCopyWithAssumedAlignmentILi128EEENS4_14SM90_TMA_STOREES1Z_S21_S21_EEEvvEEEEvNT_6ParamsE)
        /*0008*/ 	.word	0x0000005d


	//----- nvinfo : EIATTR_FRAME_SIZE
	.align		4
.L_20:
        /*000c*/ 	.byte	0x04, 0x11
        /*000e*/ 	.short	(.L_22 - .L_21)
	.align		4
.L_21:
        /*0010*/ 	.word	index@($__internal_2_$__cuda_sm10x_tcgen05_guardrail_trap_unallocated_columns_being_dealloced)
        /*0014*/ 	.word	0x00000000


	//----- nvinfo : EIATTR_FRAME_SIZE
	.align		4
.L_22:
        /*0018*/ 	.byte	0x04, 0x11
        /*001a*/ 	.short	(.L_24 - .L_23)
	.align		4
.L_23:
        /*001c*/ 	.word	index@($__internal_1_$__cuda_sm10x_tcgen05_guardrail_trap_phase_invalid_during_alloc)
        /*0020*/ 	.word	0x00000000


	//----- nvinfo : EIATTR_FRAME_SIZE
	.align		4
.L_24:
        /*0024*/ 	.byte	0x04, 0x11
        /*0026*/ 	.short	(.L_26 - .L_25)
	.align		4
.L_25:
        /*0028*/ 	.word	index@($__internal_0_$__cuda_sm10x_tcgen05_guardrail_trap_col_being_dealloced_not_returned_by_alloc)
        /*002c*/ 	.word	0x00000000


	//----- nvinfo : EIATTR_FRAME_SIZE
	.align		4
.L_26:
        /*0030*/ 	.byte	0x04, 0x11
        /*0032*/ 	.short	(.L_28 - .L_27)
	.align		4
.L_27:
        /*0034*/ 	.word	index@(_ZN7cutlass13device_kernelINS_4gemm6kernel13GemmUniversalIN4cute5tupleIJiiiiEEENS1_10collective13CollectiveMmaINS1_35MainloopSm100TmaUmmaWarpSpecializedILi20ELi2ELi4ENS5_IJNS4_1CILi4EEESB_NSA_ILi1EEEEEEEENS5_IJNSA_ILi64EEENSA_ILi256EEENSA_ILi32EEEEEEaNS5_IJlSC_lEEEaSJ_NS4_8TiledMMAINS4_8MMA_AtomIJNS4_15SM100_MMA_S8_SSIaaiLi64ELi256ELNS4_4UMMA5MajorE0ELSO_0ELNSN_8SaturateE0EEEEEENS4_6LayoutINS5_IJSC_SC_SC_EEENS5_IJNSA_ILi0EEESU_SU_EEEEENS5_IJNS4_10UnderscoreESX_SX_EEEEENS4_23SM90_TMA_LOAD_MULTICASTENS4_14ComposedLayoutINS4_7SwizzleILi1ELi4ELi3EEENS4_18smem_ptr_flag_bitsILi8EEENSS_INS5_IJNSA_ILi8EEESH_EEENS5_IJSH_SC_EEEEEEEvNS4_8identityES10_S1A_vS1B_EENS_8epilogue10collective18CollectiveEpilogueINS1D_23Sm100TmaWarpSpecializedILi4ELi2ELi32ELb0ELb0EEEJSI_NS5_IJNSS_ISF_SC_EES1I_EEEaSJ_aSJ_NS1D_6fusion15FusionCallbacksIS1H_NS1K_17LinearCombinationIaiaiLNS_15FloatRoundStyleE2EEESI_S1J_JEEENS4_5SM1004TMEM4LOAD26SM100_TMEM_LOAD_16dp32b32xENS4_13SM90_TMA_LOADENS11_INS12_ILi2ELi4ELi3EEES15_NSS_INS5_IJS16_SF_EEENS5_IJSF_SC_EEEEEEENS4_39AutoVectorizingCopyWithAssumedAlignmentILi128EEENS4_14SM90_TMA_STOREES1Z_S21_S21_EEEvvEEEEvNT_6ParamsE)
        /*0038*/ 	.word	0x00000000


	//----- nvinfo : EIATTR_MIN_STACK_SIZE
	.align		4
.L_28:
        /*003c*/ 	.byte	0x04, 0x12
        /*003e*/ 	.short	(.L_30 - .L_29)
	.align		4
.L_29:
        /*0040*/ 	.word	index@(_ZN7cutlass13device_kernelINS_4gemm6kernel13GemmUniversalIN4cute5tupleIJiiiiEEENS1_10collective13CollectiveMmaINS1_35MainloopSm100TmaUmmaWarpSpecializedILi20ELi2ELi4ENS5_IJNS4_1CILi4EEESB_NSA_ILi1EEEEEEEENS5_IJNSA_ILi64EEENSA_ILi256EEENSA_ILi32EEEEEEaNS5_IJlSC_lEEEaSJ_NS4_8TiledMMAINS4_8MMA_AtomIJNS4_15SM100_MMA_S8_SSIaaiLi64ELi256ELNS4_4UMMA5MajorE0ELSO_0ELNSN_8SaturateE0EEEEEENS4_6LayoutINS5_IJSC_SC_SC_EEENS5_IJNSA_ILi0EEESU_SU_EEEEENS5_IJNS4_10UnderscoreESX_SX_EEEEENS4_23SM90_TMA_LOAD_MULTICASTENS4_14ComposedLayoutINS4_7SwizzleILi1ELi4ELi3EEENS4_18smem_ptr_flag_bitsILi8EEENSS_INS5_IJNSA_ILi8EEESH_EEENS5_IJSH_SC_EEEEEEEvNS4_8identityES10_S1A_vS1B_EENS_8epilogue10collective18CollectiveEpilogueINS1D_23Sm100TmaWarpSpecializedILi4ELi2ELi32ELb0ELb0EEEJSI_NS5_IJNSS_ISF_SC_EES1I_EEEaSJ_aSJ_NS1D_6fusion15FusionCallbacksIS1H_NS1K_17LinearCombinationIaiaiLNS_15FloatRoundStyleE2EEESI_S1J_JEEENS4_5SM1004TMEM4LOAD26SM100_TMEM_LOAD_16dp32b32xENS4_13SM90_TMA_LOADENS11_INS12_ILi2ELi4ELi3EEES15_NSS_INS5_IJS16_SF_EEENS5_IJSF_SC_EEEEEEENS4_39AutoVectorizingCopyWithAssumedAlignmentILi128EEENS4_14SM90_TMA_STOREES1Z_S21_S21_EEEvvEEEEvNT_6ParamsE)
        /*0044*/ 	.word	0x00000000
.L_30:


//--------------------- .nv.compat                --------------------------
	.section	.nv.compat,"",@"SHT_CUDA_COMPAT_INFO"
	.align	4
        /*0000*/ 	.byte	0x02, 0x09, 0x01, 0x00, 0x02, 0x02, 0x03, 0x00, 0x02, 0x05, 0x06, 0x00, 0x03, 0x07, 0x01, 0x01
        /*0010*/ 	.byte	0x02, 0x03, 0x01, 0x00, 0x02, 0x06, 0x01, 0x00, 0x04, 0x0b, 0x08, 0x00, 0x01, 0x00, 0x00, 0x00
        /*0020*/ 	.byte	0x00, 0x00, 0x00, 0x00


//--------------------- .nv.info._ZN7cutlass13device_kernelINS_4gemm6kernel13GemmUniversalIN4cute5tupleIJiiiiEEENS1_10collective13CollectiveMmaINS1_35MainloopSm100TmaUmmaWarpSpecializedILi20ELi2ELi4ENS5_IJNS4_1CILi4EEESB_NSA_ILi1EEEEEEEENS5_IJNSA_ILi64EEENSA_ILi256EEENSA_ILi32EEEEEEaNS5_IJlSC_lEEEaSJ_NS4_8TiledMMAINS4_8MMA_AtomIJNS4_15SM100_MMA_S8_SSIaaiLi64ELi256ELNS4_4UMMA5MajorE0ELSO_0ELNSN_8SaturateE0EEEEEENS4_6LayoutINS5_IJSC_SC_SC_EEENS5_IJNSA_ILi0EEESU_SU_EEEEENS5_IJNS4_10UnderscoreESX_SX_EEEEENS4_23SM90_TMA_LOAD_MULTICASTENS4_14ComposedLayoutINS4_7SwizzleILi1ELi4ELi3EEENS4_18smem_ptr_flag_bitsILi8EEENSS_INS5_IJNSA_ILi8EEESH_EEENS5_IJSH_SC_EEEEEEEvNS4_8identityES10_S1A_vS1B_EENS_8epilogue10collective18CollectiveEpilogueINS1D_23Sm100TmaWarpSpecializedILi4ELi2ELi32ELb0ELb0EEEJSI_NS5_IJNSS_ISF_SC_EES1I_EEEaSJ_aSJ_NS1D_6fusion15FusionCallbacksIS1H_NS1K_17LinearCombinationIaiaiLNS_15FloatRoundStyleE2EEESI_S1J_JEEENS4_5SM1004TMEM4LOAD26SM100_TMEM_LOAD_16dp32b32xENS4_13SM90_TMA_LOADENS11_INS12_ILi2ELi4ELi3EEES15_NSS_INS5_IJS16_SF_EEENS5_IJSF_SC_EEEEEEENS4_39AutoVectorizingCopyWithAssumedAlignmentILi128EEENS4_14SM90_TMA_STOREES1Z_S21_S21_EEEvvEEEEvNT_6ParamsE --------------------------
	.section	.nv.info._ZN7cutlass13device_kernelINS_4gemm6kernel13GemmUniversalIN4cute5tupleIJiiiiEEENS1_10collective13CollectiveMmaINS1_35MainloopSm100TmaUmmaWarpSpecializedILi20ELi2ELi4ENS5_IJNS4_1CILi4EEESB_NSA_ILi1EEEEEEEENS5_IJNSA_ILi64EEENSA_ILi256EEENSA_ILi32EEEEEEaNS5_IJlSC_lEEEaSJ_NS4_8TiledMMAINS4_8MMA_AtomIJNS4_15SM100_MMA_S8_SSIaaiLi64ELi256ELNS4_4UMMA5MajorE0ELSO_0ELNSN_8SaturateE0EEEEEENS4_6LayoutINS5_IJSC_SC_SC_EEENS5_IJNSA_ILi0EEESU_SU_EEEEENS5_IJNS4_10UnderscoreESX_SX_EEEEENS4_23SM90_TMA_LOAD_MULTICASTENS4_14ComposedLayoutINS4_7SwizzleILi1ELi4ELi3EEENS4_18smem_ptr_flag_bitsILi8EEENSS_INS5_IJNSA_ILi8EEESH_EEENS5_IJSH_SC_EEEEEEEvNS4_8identityES10_S1A_vS1B_EENS_8epilogue10collective18CollectiveEpilogueINS1D_23Sm100TmaWarpSpecializedILi4ELi2ELi32ELb0ELb0EEEJSI_NS5_IJNSS_ISF_SC_EES1I_EEEaSJ_aSJ_NS1D_6fusion15FusionCallbacksIS1H_NS1K_17LinearCombinationIaiaiLNS_15FloatRoundStyleE2EEESI_S1J_JEEENS4_5SM1004TMEM4LOAD26SM100_TMEM_LOAD_16dp32b32xENS4_13SM90_TMA_LOADENS11_INS12_ILi2ELi4ELi3EEES15_NSS_INS5_IJS16_SF_EEENS5_IJSF_SC_EEEEEEENS4_39AutoVectorizingCopyWithAssumedAlignmentILi128EEENS4_14SM90_TMA_STOREES1Z_S21_S21_EEEvvEEEEvNT_6ParamsE,"",@"SHT_CUDA_INFO"
	.sectionflags	@""
	.align	4


	//----- nvinfo : EIATTR_CUDA_API_VERSION
	.align		4
        /*0000*/ 	.byte	0x04, 0x37
        /*0002*/ 	.short	(.L_32 - .L_31)
.L_31:
        /*0004*/ 	.word	0x00000082


	//----- nvinfo : EIATTR_KPARAM_INFO
	.align		4
.L_32:
        /*0008*/ 	.byte	0x04, 0x17
        /*000a*/ 	.short	(.L_34 - .L_33)
.L_33:
        /*000c*/ 	.word	0x00000000
        /*0010*/ 	.short	0x0000
        /*0012*/ 	.short	0x0000
        /*0014*/ 	.byte	0x00, 0xf0, 0x01, 0x20


	//----- nvinfo : EIATTR_AT_ENTRY_FRAGMENTS
	.align		4
.L_34:
        /*0018*/ 	.byte	0x04, 0x4f
        /*001a*/ 	.short	(.L_36 - .L_35)


	//   ....[0]....
.L_35:
        /*001c*/ 	.word	0x00000006


	//----- nvinfo : EIATTR_RESERVED_SMEM_USED
	.align		4
.L_36:
        /*0020*/ 	.byte	0x01, 0x41
	.zero		2


	//----- nvinfo : EIATTR_SPARSE_MMA_MASK
	.align		4
        /*0024*/ 	.byte	0x03, 0x50
        /*0026*/ 	.short	0x0000


	//----- nvinfo : EIATTR_TCGEN05_1CTA_USED
	.align		4
        /*0028*/ 	.byte	0x01, 0x51
	.zero		2


	//----- nvinfo : EIATTR_MAXREG_COUNT
	.align		4
        /*002c*/ 	.byte	0x03, 0x1b
        /*002e*/ 	.short	0x00ff


	//----- nvinfo : EIATTR_NUM_BARRIERS
	.align		4
        /*0030*/ 	.byte	0x02, 0x4c
        /*0032*/ 	.byte	0x07
	.zero		1


	//----- nvinfo : EIATTR_EXTERNS
	.align		4
        /*0034*/ 	.byte	0x04, 0x0f
        /*0036*/ 	.short	(.L_38 - .L_37)


	//   ....[0]....
	.align		4
.L_37:
        /*0038*/ 	.word	index@(__assertfail)


	//----- nvinfo : EIATTR_MERCURY_ISA_VERSION
	.align		4
.L_38:
        /*003c*/ 	.byte	0x03, 0x5f
        /*003e*/ 	.short	0x0101


	//----- nvinfo : EIATTR_INT_WARP_WIDE_INSTR_OFFSETS
	.align		4
        /*0040*/ 	.byte	0x04, 0x31
        /*0042*/ 	.short	(.L_40 - .L_39)


	//   ....[0]....
.L_39:
        /*0044*/ 	.word	0x00004a60


	//   ....[1]....
        /*0048*/ 	.word	0x00004a90


	//   ....[2]....
        /*004c*/ 	.word	0x00004ab0


	//   ....[3]....
        /*0050*/ 	.word	0x000055f0


	//   ....[4]....
        /*0054*/ 	.word	0x00005660


	//   ....[5]....
        /*0058*/ 	.word	0x00005740


	//   ....[6]....
        /*005c*/ 	.word	0x000057c0


	//   ....[7]....
        /*0060*/ 	.word	0x000058c0


	//   ....[8]....
        /*0064*/ 	.word	0x00005940


	//   ....[9]....
        /*0068*/ 	.word	0x00005a30


	//   ....[10]....
        /*006c*/ 	.word	0x00005ae0


	//----- nvinfo : EIATTR_COOP_GROUP_MASK_REGIDS
	.align		4
.L_40:
        /*0070*/ 	.byte	0x04, 0x29
        /*0072*/ 	.short	(.L_42 - .L_41)


	//   ....[0]....
.L_41:
        /*0074*/ 	.word	0xffffffff


	//   ....[1]....
        /*0078*/ 	.word	0xffffffff


	//   ....[2]....
        /*007c*/ 	.word	0xffffffff


	//   ....[3]....
        /*0080*/ 	.word	0xffffffff


	//   ....[4]....
        /*0084*/ 	.word	0xffffffff


	//   ....[5]....
        /*0088*/ 	.word	0xffffffff


	//   ....[6]....
        /*008c*/ 	.word	0xffffffff


	//   ....[7]....
        /*0090*/ 	.word	0xffffffff


	//   ....[8]....
        /*0094*/ 	.word	0xffffffff


	//   ....[9]....
        /*0098*/ 	.word	0xffffffff


	//   ....[10]....
        /*009c*/ 	.word	0xffffffff


	//   ....[11]....
        /*00a0*/ 	.word	0xffffffff


	//   ....[12]....
        /*00a4*/ 	.word	0xffffffff


	//   ....[13]....
        /*00a8*/ 	.word	0xffffffff


	//----- nvinfo : EIATTR_COOP_GROUP_INSTR_OFFSETS
	.align		4
.L_42:
        /*00ac*/ 	.byte	0x04, 0x28
        /*00ae*/ 	.short	(.L_44 - .L_43)


	//   ....[0]....
.L_43:
        /*00b0*/ 	.word	0x00000080


	//   ....[1]....
        /*00b4*/ 	.word	0x000004e0


	//   ....[2]....
        /*00b8*/ 	.word	0x000008c0


	//   ....[3]....
        /*00bc*/ 	.word	0x00000a60


	//   ....[4]....
        /*00c0*/ 	.word	0x00000b60


	//   ....[5]....
        /*00c4*/ 	.word	0x00000cd0


	//   ....[6]....
        /*00c8*/ 	.word	0x00000e70


	//   ....[7]....
        /*00cc*/ 	.word	0x00001020


	//   ....[8]....
        /*00d0*/ 	.word	0x000025f0


	//   ....[9]....
        /*00d4*/ 	.word	0x00003da0


	//   ....[10]....
        /*00d8*/ 	.word	0x00003fb0


	//   ....[11]....
        /*00dc*/ 	.word	0x00003fe0


	//   ....[12]....
        /*00e0*/ 	.word	0x00004940


	//   ....[13]....
        /*00e4*/ 	.word	0x00004b70


	//----- nvinfo : EIATTR_VRC_CTA_INIT_COUNT
	.align		4
.L_44:
        /*00e8*/ 	.byte	0x02, 0x4a
        /*00ea*/ 	.byte	0x80
	.zero		1


	//----- nvinfo : EIATTR_SYSCALL_OFFSETS
	.align		4
        /*00ec*/ 	.byte	0x04, 0x46
        /*00ee*/ 	.short	(.L_46 - .L_45)


	//   ....[0]....
.L_45:
        /*00f0*/ 	.word	0x00006750


	//   ....[1]....
        /*00f4*/ 	.word	0x00006890


	//   ....[2]....
        /*00f8*/ 	.word	0x00007080


	//   ....[3]....
        /*00fc*/ 	.word	0x00007e20


	//   ....[4]....
        /*0100*/ 	.word	0x00008b70


	//   ....[5]....
        /*0104*/ 	.word	0x000098e0


	//----- nvinfo : EIATTR_MBARRIER_INSTR_OFFSETS
	.align		4
.L_46:
        /*0108*/ 	.byte	0x04, 0x39
        /*010a*/ 	.short	(.L_48 - .L_47)


	//   ....[0]....
.L_47:
        /*010c*/ 	.word	0x00000620
        /*0110*/ 	.word	0x000000ff
        /*0114*/ 	.word	0x00000000
        /*0118*/ 	.short	0x0100
        /*011a*/ 	.byte	0x04
	.zero		1


	//   ....[1]....
        /*011c*/ 	.word	0x00000630
        /*0120*/ 	.word	0x000000ff
        /*0124*/ 	.word	0x000000a0
        /*0128*/ 	.short	0x0100
        /*012a*/ 	.byte	0x04
	.zero		1


	//   ....[2]....
        /*012c*/ 	.word	0x00000640
        /*0130*/ 	.word	0x000000ff
        /*0134*/ 	.word	0x00000008
        /*0138*/ 	.short	0x0100
        /*013a*/ 	.byte	0x04
	.zero		1


	//   ....[3]....
        /*013c*/ 	.word	0x00000650
        /*0140*/ 	.word	0x000000ff
        /*0144*/ 	.word	0x000000a8
        /*0148*/ 	.short	0x0100
        /*014a*/ 	.byte	0x04
	.zero		1


	//   ....[4]....
        /*014c*/ 	.word	0x00000660
        /*0150*/ 	.word	0x000000ff
        /*0154*/ 	.word	0x00000010
        /*0158*/ 	.short	0x0100
        /*015a*/ 	.byte	0x04
	.zero		1


	//   ....[5]....
        /*015c*/ 	.word	0x00000670
        /*0160*/ 	.word	0x000000ff
        /*0164*/ 	.word	0x000000b0
        /*0168*/ 	.short	0x0100
        /*016a*/ 	.byte	0x04
	.zero		1


	//   ....[6]....
        /*016c*/ 	.word	0x00000680
        /*0170*/ 	.word	0x000000ff
        /*0174*/ 	.word	0x00000018
        /*0178*/ 	.short	0x0100
        /*017a*/ 	.byte	0x04
	.zero		1


	//   ....[7]....
        /*017c*/ 	.word	0x00000690
        /*0180*/ 	.word	0x000000ff
        /*0184*/ 	.word	0x000000b8
        /*0188*/ 	.short	0x0100
        /*018a*/ 	.byte	0x04
	.zero		1


	//   ....[8]....
        /*018c*/ 	.word	0x000006a0
        /*0190*/ 	.word	0x000000ff
        /*0194*/ 	.word	0x00000020
        /*0198*/ 	.short	0x0100
        /*019a*/ 	.byte	0x04
	.zero		1


	//   ....[9]....
        /*019c*/ 	.word	0x000006b0
        /*01a0*/ 	.word	0x000000ff
        /*01a4*/ 	.word	0x000000c0
        /*01a8*/ 	.short	0x0100
        /*01aa*/ 	.byte	0x04
	.zero		1


	//   ....[10]....
        /*01ac*/ 	.word	0x000006c0
        /*01b0*/ 	.word	0x000000ff
        /*01b4*/ 	.word	0x00000028
        /*01b8*/ 	.short	0x0100
        /*01ba*/ 	.byte	0x04
	.zero		1


	//   ....[11]....
        /*01bc*/ 	.word	0x000006d0
        /*01c0*/ 	.word	0x000000ff
        /*01c4*/ 	.word	0x000000c8
        /*01c8*/ 	.short	0x0100
        /*01ca*/ 	.byte	0x04
	.zero		1


	//   ....[12]....
        /*01cc*/ 	.word	0x000006e0
        /*01d0*/ 	.word	0x000000ff
        /*01d4*/ 	.word	0x00000030
        /*01d8*/ 	.short	0x0100
        /*01da*/ 	.byte	0x04
	.zero		1


	//   ....[13]....
        /*01dc*/ 	.word	0x000006f0
        /*01e0*/ 	.word	0x000000ff
        /*01e4*/ 	.word	0x000000d0
        /*01e8*/ 	.short	0x0100
        /*01ea*/ 	.byte	0x04
	.zero		1


	//   ....[14]....
        /*01ec*/ 	.word	0x00000700
        /*01f0*/ 	.word	0x000000ff
        /*01f4*/ 	.word	0x00000038
        /*01f8*/ 	.short	0x0100
        /*01fa*/ 	.byte	0x04
	.zero		1


	//   ....[15]....
        /*01fc*/ 	.word	0x00000710
        /*0200*/ 	.word	0x000000ff
        /*0204*/ 	.word	0x000000d8
        /*0208*/ 	.short	0x0100
        /*020a*/ 	.byte	0x04
	.zero		1


	//   ....[16]....
        /*020c*/ 	.word	0x00000720
        /*0210*/ 	.word	0x000000ff
        /*0214*/ 	.word	0x00000040
        /*0218*/ 	.short	0x0100
        /*021a*/ 	.byte	0x04
	.zero		1


	//   ....[17]....
        /*021c*/ 	.word	0x00000730
        /*0220*/ 	.word	0x000000ff
        /*0224*/ 	.word	0x000000e0
        /*0228*/ 	.short	0x0100
        /*022a*/ 	.byte	0x04
	.zero		1


	//   ....[18]....
        /*022c*/ 	.word	0x00000740
        /*0230*/ 	.word	0x000000ff
        /*0234*/ 	.word	0x00000048
        /*0238*/ 	.short	0x0100
        /*023a*/ 	.byte	0x04
	.zero		1


	//   ....[19]....
        /*023c*/ 	.word	0x00000750
        /*0240*/ 	.word	0x000000ff
        /*0244*/ 	.word	0x000000e8
        /*0248*/ 	.short	0x0100
        /*024a*/ 	.byte	0x04
	.zero		1


	//   ....[20]....
        /*024c*/ 	.word	0x00000760
        /*0250*/ 	.word	0x000000ff
        /*0254*/ 	.word	0x00000050
        /*0258*/ 	.short	0x0100
        /*025a*/ 	.byte	0x04
	.zero		1


	//   ....[21]....
        /*025c*/ 	.word	0x00000770
        /*0260*/ 	.word	0x000000ff
        /*0264*/ 	.word	0x000000f0
        /*0268*/ 	.short	0x0100
        /*026a*/ 	.byte	0x04
	.zero		1


	//   ....[22]....
        /*026c*/ 	.word	0x00000780
        /*0270*/ 	.word	0x000000ff
        /*0274*/ 	.word	0x00000058
        /*0278*/ 	.short	0x0100
        /*027a*/ 	.byte	0x04
	.zero		1


	//   ....[23]....
        /*027c*/ 	.word	0x00000790
        /*0280*/ 	.word	0x000000ff
        /*0284*/ 	.word	0x000000f8
        /*0288*/ 	.short	0x0100
        /*028a*/ 	.byte	0x04
	.zero		1


	//   ....[24]....
        /*028c*/ 	.word	0x000007a0
        /*0290*/ 	.word	0x000000ff
        /*0294*/ 	.word	0x00000060
        /*0298*/ 	.short	0x0100
        /*029a*/ 	.byte	0x04
	.zero		1


	//   ....[25]....
        /*029c*/ 	.word	0x000007b0
        /*02a0*/ 	.word	0x000000ff
        /*02a4*/ 	.word	0x00000100
        /*02a8*/ 	.short	0x0100
        /*02aa*/ 	.byte	0x04
	.zero		1


	//   ....[26]....
        /*02ac*/ 	.word	0x000007c0
        /*02b0*/ 	.word	0x000000ff
        /*02b4*/ 	.word	0x00000068
        /*02b8*/ 	.short	0x0100
        /*02ba*/ 	.byte	0x04
	.zero		1


	//   ....[27]....
        /*02bc*/ 	.word	0x000007d0
        /*02c0*/ 	.word	0x000000ff
        /*02c4*/ 	.word	0x00000108
        /*02c8*/ 	.short	0x0100
        /*02ca*/ 	.byte	0x04
	.zero		1


	//   ....[28]....
        /*02cc*/ 	.word	0x000007e0
        /*02d0*/ 	.word	0x000000ff
        /*02d4*/ 	.word	0x00000070
        /*02d8*/ 	.short	0x0100
        /*02da*/ 	.byte	0x04
	.zero		1


	//   ....[29]....
        /*02dc*/ 	.word	0x000007f0
        /*02e0*/ 	.word	0x000000ff
        /*02e4*/ 	.word	0x00000110
        /*02e8*/ 	.short	0x0100
        /*02ea*/ 	.byte	0x04
	.zero		1


	//   ....[30]....
        /*02ec*/ 	.word	0x00000800
        /*02f0*/ 	.word	0x000000ff
        /*02f4*/ 	.word	0x00000078
        /*02f8*/ 	.short	0x0100
        /*02fa*/ 	.byte	0x04
	.zero		1


	//   ....[31]....
        /*02fc*/ 	.word	0x00000810
        /*0300*/ 	.word	0x000000ff
        /*0304*/ 	.word	0x00000118
        /*0308*/ 	.short	0x0100
        /*030a*/ 	.byte	0x04
	.zero		1


	//   ....[32]....
        /*030c*/ 	.word	0x00000820
        /*0310*/ 	.word	0x000000ff
        /*0314*/ 	.word	0x00000080
        /*0318*/ 	.short	0x0100
        /*031a*/ 	.byte	0x04
	.zero		1


	//   ....[33]....
        /*031c*/ 	.word	0x00000830
        /*0320*/ 	.word	0x000000ff
        /*0324*/ 	.word	0x00000120
        /*0328*/ 	.short	0x0100
        /*032a*/ 	.byte	0x04
	.zero		1


	//   ....[34]....
        /*032c*/ 	.word	0x00000840
        /*0330*/ 	.word	0x000000ff
        /*0334*/ 	.word	0x00000088
        /*0338*/ 	.short	0x0100
        /*033a*/ 	.byte	0x04
	.zero		1


	//   ....[35]....
        /*033c*/ 	.word	0x00000850
        /*0340*/ 	.word	0x000000ff
        /*0344*/ 	.word	0x00000128
        /*0348*/ 	.short	0x0100
        /*034a*/ 	.byte	0x04
	.zero		1


	//   ....[36]....
        /*034c*/ 	.word	0x00000860
        /*0350*/ 	.word	0x000000ff
        /*0354*/ 	.word	0x00000090
        /*0358*/ 	.short	0x0100
        /*035a*/ 	.byte	0x04
	.zero		1


	//   ....[37]....
        /*035c*/ 	.word	0x00000870
        /*0360*/ 	.word	0x000000ff
        /*0364*/ 	.word	0x00000130
        /*0368*/ 	.short	0x0100
        /*036a*/ 	.byte	0x04
	.zero		1


	//   ....[38]....
        /*036c*/ 	.word	0x00000880
        /*0370*/ 	.word	0x000000ff
        /*0374*/ 	.word	0x00000098
        /*0378*/ 	.short	0x0100
        /*037a*/ 	.byte	0x04
	.zero		1


	//   ....[39]....
        /*037c*/ 	.word	0x00000890
        /*0380*/ 	.word	0x000000ff
        /*0384*/ 	.word	0x00000138
        /*0388*/ 	.short	0x0100
        /*038a*/ 	.byte	0x04
	.zero		1


	//   ....[40]....
        /*038c*/ 	.word	0x000009d0
        /*0390*/ 	.word	0x000000ff
        /*0394*/ 	.word	0x00000140
        /*0398*/ 	.short	0x0100
        /*039a*/ 	.byte	0x04
	.zero		1


	//   ....[41]....
        /*039c*/ 	.word	0x000009e0
        /*03a0*/ 	.word	0x000000ff
        /*03a4*/ 	.word	0x00000160
        /*03a8*/ 	.short	0x0100
        /*03aa*/ 	.byte	0x04
	.zero		1


	//   ....[42]....
        /*03ac*/ 	.word	0x000009f0
        /*03b0*/ 	.word	0x000000ff
        /*03b4*/ 	.word	0x00000148
        /*03b8*/ 	.short	0x0100
        /*03ba*/ 	.byte	0x04
	.zero		1


	//   ....[43]....
        /*03bc*/ 	.word	0x00000a00
        /*03c0*/ 	.word	0x000000ff
        /*03c4*/ 	.word	0x00000168
        /*03c8*/ 	.short	0x0100
        /*03ca*/ 	.byte	0x04
	.zero		1


	//   ....[44]....
        /*03cc*/ 	.word	0x00000a10
        /*03d0*/ 	.word	0x000000ff
        /*03d4*/ 	.word	0x00000150
        /*03d8*/ 	.short	0x0100
        /*03da*/ 	.byte	0x04
	.zero		1


	//   ....[45]....
        /*03dc*/ 	.word	0x00000a20
        /*03e0*/ 	.word	0x000000ff
        /*03e4*/ 	.word	0x00000170
        /*03e8*/ 	.short	0x0100
        /*03ea*/ 	.byte	0x04
	.zero		1


	//   ....[46]....
        /*03ec*/ 	.word	0x00000a30
        /*03f0*/ 	.word	0x000000ff
        /*03f4*/ 	.word	0x00000158
        /*03f8*/ 	.short	0x0100
        /*03fa*/ 	.byte	0x04
	.zero		1


	//   ....[47]....
        /*03fc*/ 	.word	0x00000a40
        /*0400*/ 	.word	0x000000ff
        /*0404*/ 	.word	0x00000178
        /*0408*/ 	.short	0x0100
        /*040a*/ 	.byte	0x04
	.zero		1


	//   ....[48]....
        /*040c*/ 	.word	0x00000b30
        /*0410*/ 	.word	0x000000ff
        /*0414*/ 	.word	0x00000180
        /*0418*/ 	.short	0x0100
        /*041a*/ 	.byte	0x06
	.zero		1


	//   ....[49]....
        /*041c*/ 	.word	0x00000b40
        /*0420*/ 	.word	0x000000ff
        /*0424*/ 	.word	0x00000188
        /*0428*/ 	.short	0x0100
        /*042a*/ 	.byte	0x06
	.zero		1


	//   ....[50]....
        /*042c*/ 	.word	0x00000c80
        /*0430*/ 	.word	0x000000ff
        /*0434*/ 	.word	0x00000190
        /*0438*/ 	.short	0x0100
        /*043a*/ 	.byte	0x06
	.zero		1


	//   ....[51]....
        /*043c*/ 	.word	0x00000c90
        /*0440*/ 	.word	0x000000ff
        /*0444*/ 	.word	0x000001a0
        /*0448*/ 	.short	0x0100
        /*044a*/ 	.byte	0x06
	.zero		1


	//   ....[52]....
        /*044c*/ 	.word	0x00000ca0
        /*0450*/ 	.word	0x000000ff
        /*0454*/ 	.word	0x00000198
        /*0458*/ 	.short	0x0100
        /*045a*/ 	.byte	0x06
	.zero		1


	//   ....[53]....
        /*045c*/ 	.word	0x00000cb0
        /*0460*/ 	.word	0x000000ff
        /*0464*/ 	.word	0x000001a8
        /*0468*/ 	.short	0x0100
        /*046a*/ 	.byte	0x06
	.zero		1


	//   ....[54]....
        /*046c*/ 	.word	0x00000de0
        /*0470*/ 	.word	0x000000ff
        /*0474*/ 	.word	0x000001b0
        /*0478*/ 	.short	0x0100
        /*047a*/ 	.byte	0x04
	.zero		1


	//   ....[55]....
        /*047c*/ 	.word	0x00000df0
        /*0480*/ 	.word	0x000000ff
        /*0484*/ 	.word	0x000001d0
        /*0488*/ 	.short	0x0100
        /*048a*/ 	.byte	0x04
	.zero		1


	//   ....[56]....
        /*048c*/ 	.word	0x00000e00
        /*0490*/ 	.word	0x000000ff
        /*0494*/ 	.word	0x000001b8
        /*0498*/ 	.short	0x0100
        /*049a*/ 	.byte	0x04
	.zero		1


	//   ....[57]....
        /*049c*/ 	.word	0x00000e10
        /*04a0*/ 	.word	0x000000ff
        /*04a4*/ 	.word	0x000001d8
        /*04a8*/ 	.short	0x0100
        /*04aa*/ 	.byte	0x04
	.zero		1


	//   ....[58]....
        /*04ac*/ 	.word	0x00000e20
        /*04b0*/ 	.word	0x000000ff
        /*04b4*/ 	.word	0x000001c0
        /*04b8*/ 	.short	0x0100
        /*04ba*/ 	.byte	0x04
	.zero		1


	//   ....[59]....
        /*04bc*/ 	.word	0x00000e30
        /*04c0*/ 	.word	0x000000ff
        /*04c4*/ 	.word	0x000001e0
        /*04c8*/ 	.short	0x0100
        /*04ca*/ 	.byte	0x04
	.zero		1


	//   ....[60]....
        /*04cc*/ 	.word	0x00000e40
        /*04d0*/ 	.word	0x000000ff
        /*04d4*/ 	.word	0x000001c8
        /*04d8*/ 	.short	0x0100
        /*04da*/ 	.byte	0x04
	.zero		1


	//   ....[61]....
        /*04dc*/ 	.word	0x00000e50
        /*04e0*/ 	.word	0x000000ff
        /*04e4*/ 	.word	0x000001e8
        /*04e8*/ 	.short	0x0100
        /*04ea*/ 	.byte	0x04
	.zero		1


	//   ....[62]....
        /*04ec*/ 	.word	0x00000f40
        /*04f0*/ 	.word	0x000000ff
        /*04f4*/ 	.word	0x000001f0
        /*04f8*/ 	.short	0x0100
        /*04fa*/ 	.byte	0x04
	.zero		1


	//   ....[63]....
        /*04fc*/ 	.word	0x00000f50
        /*0500*/ 	.word	0x000000ff
        /*0504*/ 	.word	0x00000200
        /*0508*/ 	.short	0x0100
        /*050a*/ 	.byte	0x04
	.zero		1


	//   ....[64]....
        /*050c*/ 	.word	0x00000f60
        /*0510*/ 	.word	0x000000ff
        /*0514*/ 	.word	0x000001f8
        /*0518*/ 	.short	0x0100
        /*051a*/ 	.byte	0x04
	.zero		1


	//   ....[65]....
        /*051c*/ 	.word	0x00000f70
        /*0520*/ 	.word	0x000000ff
        /*0524*/ 	.word	0x00000208
        /*0528*/ 	.short	0x0100
        /*052a*/ 	.byte	0x04
	.zero		1


	//   ....[66]....
        /*052c*/ 	.word	0x00001e40
        /*0530*/ 	.word	0x00000000
        /*0534*/ 	.word	0x00000200
        /*0538*/ 	.short	0x010a
        /*053a*/ 	.byte	0xff
	.zero		1


	//   ....[67]....
        /*053c*/ 	.word	0x00001e70
        /*0540*/ 	.word	0x00000000
        /*0544*/ 	.word	0x000001f0
        /*0548*/ 	.short	0x0101
        /*054a*/ 	.byte	0xff
	.zero		1


	//   ....[68]....
        /*054c*/ 	.word	0x00001f50
        /*0550*/ 	.word	0x000000ff
        /*0554*/ 	.word	0x000000a0
        /*0558*/ 	.short	0x010a
        /*055a*/ 	.byte	0x04
	.zero		1


	//   ....[69]....
        /*055c*/ 	.word	0x00001fd0
        /*0560*/ 	.word	0x000000ff
        /*0564*/ 	.word	0x000000a0
        /*0568*/ 	.short	0x010a
        /*056a*/ 	.byte	0x21
	.zero		1


	//   ....[70]....
        /*056c*/ 	.word	0x00002160
        /*0570*/ 	.word	0x000000ff
        /*0574*/ 	.word	0x000000a0
        /*0578*/ 	.short	0x010a
        /*057a*/ 	.byte	0x08
	.zero		1


	//   ....[71]....
        /*057c*/ 	.word	0x00002290
        /*0580*/ 	.word	0x000000ff
        /*0584*/ 	.word	0x00000188
        /*0588*/ 	.short	0x0101
        /*058a*/ 	.byte	0x06
	.zero		1


	//   ....[72]....
        /*058c*/ 	.word	0x000022b0
        /*0590*/ 	.word	0x000000ff
        /*0594*/ 	.word	0x000000a0
        /*0598*/ 	.short	0x010a
        /*059a*/ 	.byte	0x04
	.zero		1


	//   ....[73]....
        /*059c*/ 	.word	0x00002330
        /*05a0*/ 	.word	0x000000ff
        /*05a4*/ 	.word	0x000000a0
        /*05a8*/ 	.short	0x010a
        /*05aa*/ 	.byte	0x11
	.zero		1


	//   ....[74]....
        /*05ac*/ 	.word	0x000024c0
        /*05b0*/ 	.word	0x000000ff
        /*05b4*/ 	.word	0x000000a0
        /*05b8*/ 	.short	0x010a
        /*05ba*/ 	.byte	0x07
	.zero		1


	//   ....[75]....
        /*05bc*/ 	.word	0x00002620
        /*05c0*/ 	.word	0x00000003
        /*05c4*/ 	.word	0x00000190
        /*05c8*/ 	.short	0x010a
        /*05ca*/ 	.byte	0xff
	.zero		1


	//   ....[76]....
        /*05cc*/ 	.word	0x00002770
        /*05d0*/ 	.word	0x00000000
        /*05d4*/ 	.word	0x00000000
        /*05d8*/ 	.short	0x0101
        /*05da*/ 	.byte	0xff
	.zero		1


	//   ....[77]....
        /*05dc*/ 	.word	0x00002d20
        /*05e0*/ 	.word	0x000000ff
        /*05e4*/ 	.word	0x00000000
        /*05e8*/ 	.short	0x010a
        /*05ea*/ 	.byte	0x04
	.zero		1


	//   ....[78]....
        /*05ec*/ 	.word	0x00002db0
        /*05f0*/ 	.word	0x000000ff
        /*05f4*/ 	.word	0x00000000
        /*05f8*/ 	.short	0x010a
        /*05fa*/ 	.byte	0x05
	.zero		1


	//   ....[79]....
        /*05fc*/ 	.word	0x00002e40
        /*0600*/ 	.word	0x000000ff
        /*0604*/ 	.word	0x00000000
        /*0608*/ 	.short	0x010a
        /*060a*/ 	.byte	0x05
	.zero		1


	//   ....[80]....
        /*060c*/ 	.word	0x00002ed0
        /*0610*/ 	.word	0x000000ff
        /*0614*/ 	.word	0x00000000
        /*0618*/ 	.short	0x010a
        /*061a*/ 	.byte	0x05
	.zero		1


	//   ....[81]....
        /*061c*/ 	.word	0x00002f60
        /*0620*/ 	.word	0x000000ff
        /*0624*/ 	.word	0x00000000
        /*0628*/ 	.short	0x010a
        /*062a*/ 	.byte	0x05
	.zero		1


	//   ....[82]....
        /*062c*/ 	.word	0x00002ff0
        /*0630*/ 	.word	0x000000ff
        /*0634*/ 	.word	0x00000000
        /*0638*/ 	.short	0x010a
        /*063a*/ 	.byte	0x05
	.zero		1


	//   ....[83]....
        /*063c*/ 	.word	0x00003080
        /*0640*/ 	.word	0x000000ff
        /*0644*/ 	.word	0x00000000
        /*0648*/ 	.short	0x010a
        /*064a*/ 	.byte	0x05
	.zero		1


	//   ....[84]....
        /*064c*/ 	.word	0x00003110
        /*0650*/ 	.word	0x000000ff
        /*0654*/ 	.word	0x00000000
        /*0658*/ 	.short	0x010a
        /*065a*/ 	.byte	0x05
	.zero		1


	//   ....[85]....
        /*065c*/ 	.word	0x000031a0
        /*0660*/ 	.word	0x000000ff
        /*0664*/ 	.word	0x00000000
        /*0668*/ 	.short	0x010a
        /*066a*/ 	.byte	0x05
	.zero		1


	//   ....[86]....
        /*066c*/ 	.word	0x00003230
        /*0670*/ 	.word	0x000000ff
        /*0674*/ 	.word	0x00000000
        /*0678*/ 	.short	0x010a
        /*067a*/ 	.byte	0x05
	.zero		1


	//   ....[87]....
        /*067c*/ 	.word	0x000032c0
        /*0680*/ 	.word	0x000000ff
        /*0684*/ 	.word	0x00000000
        /*0688*/ 	.short	0x010a
        /*068a*/ 	.byte	0x05
	.zero		1


	//   ....[88]....
        /*068c*/ 	.word	0x00003350
        /*0690*/ 	.word	0x000000ff
        /*0694*/ 	.word	0x00000000
        /*0698*/ 	.short	0x010a
        /*069a*/ 	.byte	0x05
	.zero		1


	//   ....[89]....
        /*069c*/ 	.word	0x000033e0
        /*06a0*/ 	.word	0x000000ff
        /*06a4*/ 	.word	0x00000000
        /*06a8*/ 	.short	0x010a
        /*06aa*/ 	.byte	0x05
	.zero		1


	//   ....[90]....
        /*06ac*/ 	.word	0x00003470
        /*06b0*/ 	.word	0x000000ff
        /*06b4*/ 	.word	0x00000000
        /*06b8*/ 	.short	0x010a
        /*06ba*/ 	.byte	0x05
	.zero		1


	//   ....[91]....
        /*06bc*/ 	.word	0x00003500
        /*06c0*/ 	.word	0x000000ff
        /*06c4*/ 	.word	0x00000000
        /*06c8*/ 	.short	0x010a
        /*06ca*/ 	.byte	0x05
	.zero		1


	//   ....[92]....
        /*06cc*/ 	.word	0x00003590
        /*06d0*/ 	.word	0x000000ff
        /*06d4*/ 	.word	0x00000000
        /*06d8*/ 	.short	0x010a
        /*06da*/ 	.byte	0x05
	.zero		1


	//   ....[93]....
        /*06dc*/ 	.word	0x00003620
        /*06e0*/ 	.word	0x000000ff
        /*06e4*/ 	.word	0x00000000
        /*06e8*/ 	.short	0x010a
        /*06ea*/ 	.byte	0x05
	.zero		1


	//   ....[94]....
        /*06ec*/ 	.word	0x000036b0
        /*06f0*/ 	.word	0x000000ff
        /*06f4*/ 	.word	0x00000000
        /*06f8*/ 	.short	0x010a
        /*06fa*/ 	.byte	0x05
	.zero		1


	//   ....[95]....
        /*06fc*/ 	.word	0x00003740
        /*0700*/ 	.word	0x000000ff
        /*0704*/ 	.word	0x00000000
        /*0708*/ 	.short	0x010a
        /*070a*/ 	.byte	0x05
	.zero		1


	//   ....[96]....
        /*070c*/ 	.word	0x000037e0
        /*0710*/ 	.word	0x00000000
        /*0714*/ 	.word	0x00000000
        /*0718*/ 	.short	0x010a
        /*071a*/ 	.byte	0xff
	.zero		1


	//   ....[97]....
        /*071c*/ 	.word	0x00003900
        /*0720*/ 	.word	0x00000002
        /*0724*/ 	.word	0x000001f0
        /*0728*/ 	.short	0x010a
        /*072a*/ 	.byte	0xff
	.zero		1


	//   ....[98]....
        /*072c*/ 	.word	0x00003970
        /*0730*/ 	.word	0x00000002
        /*0734*/ 	.word	0x00000000
        /*0738*/ 	.short	0x0101
        /*073a*/ 	.byte	0xff
	.zero		1


	//   ....[99]....
        /*073c*/ 	.word	0x00003990
        /*0740*/ 	.word	0x000000ff
        /*0744*/ 	.word	0x000001a0
        /*0748*/ 	.short	0x010a
        /*074a*/ 	.byte	0x04
	.zero		1


	//   ....[100]....
        /*074c*/ 	.word	0x00003ab0
        /*0750*/ 	.word	0x00000002
        /*0754*/ 	.word	0x00000190
        /*0758*/ 	.short	0x010a
        /*075a*/ 	.byte	0xff
	.zero		1


	//   ....[101]....
        /*075c*/ 	.word	0x00003bb0
        /*0760*/ 	.word	0x00000002
        /*0764*/ 	.word	0x00000000
        /*0768*/ 	.short	0x0101
        /*076a*/ 	.byte	0xff
	.zero		1


	//   ....[102]....
        /*076c*/ 	.word	0x00003c40
        /*0770*/ 	.word	0x000000ff
        /*0774*/ 	.word	0x000001a0
        /*0778*/ 	.short	0x0106
        /*077a*/ 	.byte	0x04
	.zero		1


	//   ....[103]....
        /*077c*/ 	.word	0x00003c60
        /*0780*/ 	.word	0x000000ff
        /*0784*/ 	.word	0x000001a0
        /*0788*/ 	.short	0x010a
        /*078a*/ 	.byte	0x04
	.zero		1


	//   ....[104]....
        /*078c*/ 	.word	0x00003cf0
        /*0790*/ 	.word	0x000000ff
        /*0794*/ 	.word	0x000001a0
        /*0798*/ 	.short	0x0106
        /*079a*/ 	.byte	0x07
	.zero		1


	//   ....[105]....
        /*079c*/ 	.word	0x00003d30
        /*07a0*/ 	.word	0x00000000
        /*07a4*/ 	.word	0x000001a0
        /*07a8*/ 	.short	0x010a
        /*07aa*/ 	.byte	0xff
	.zero		1


	//   ....[106]....
        /*07ac*/ 	.word	0x00004220
        /*07b0*/ 	.word	0x00000000
        /*07b4*/ 	.word	0x00000190
        /*07b8*/ 	.short	0x010a
        /*07ba*/ 	.byte	0xff
	.zero		1


	//   ....[107]....
        /*07bc*/ 	.word	0x00004320
        /*07c0*/ 	.word	0x00000003
        /*07c4*/ 	.word	0x00000000
        /*07c8*/ 	.short	0x0101
        /*07ca*/ 	.byte	0xff
	.zero		1


	//   ....[108]....
        /*07cc*/ 	.word	0x00004330
        /*07d0*/ 	.word	0x000000ff
        /*07d4*/ 	.word	0x00000000
        /*07d8*/ 	.short	0x010a
        /*07da*/ 	.byte	0x04
	.zero		1


	//   ....[109]....
        /*07dc*/ 	.word	0x00004350
        /*07e0*/ 	.word	0x000000ff
        /*07e4*/ 	.word	0x000001d0
        /*07e8*/ 	.short	0x010a
        /*07ea*/ 	.byte	0x13
	.zero		1


	//   ....[110]....
        /*07ec*/ 	.word	0x00004490
        /*07f0*/ 	.word	0x000000ff
        /*07f4*/ 	.word	0x00000000
        /*07f8*/ 	.short	0x010a
        /*07fa*/ 	.byte	0x06
	.zero		1


	//   ....[111]....
        /*07fc*/ 	.word	0x00004590
        /*0800*/ 	.word	0x000000ff
        /*0804*/ 	.word	0x00000000
        /*0808*/ 	.short	0x010a
        /*080a*/ 	.byte	0x04
	.zero		1


	//   ....[112]....
        /*080c*/ 	.word	0x00004770
        /*0810*/ 	.word	0x000000ff
        /*0814*/ 	.word	0x00000000
        /*0818*/ 	.short	0x010a
        /*081a*/ 	.byte	0x04
	.zero		1


	//   ....[113]....
        /*081c*/ 	.word	0x00004800
        /*0820*/ 	.word	0x000000ff
        /*0824*/ 	.word	0x00000000
        /*0828*/ 	.short	0x010a
        /*082a*/ 	.byte	0x05
	.zero		1


	//   ....[114]....
        /*082c*/ 	.word	0x00004890
        /*0830*/ 	.word	0x000000ff
        /*0834*/ 	.word	0x00000000
        /*0838*/ 	.short	0x010a
        /*083a*/ 	.byte	0x05
	.zero		1


	//   ....[115]....
        /*083c*/ 	.word	0x00004920
        /*0840*/ 	.word	0x000000ff
        /*0844*/ 	.word	0x00000000
        /*0848*/ 	.short	0x010a
        /*084a*/ 	.byte	0x04
	.zero		1


	//   ....[116]....
        /*084c*/ 	.word	0x00004df0
        /*0850*/ 	.word	0x0000000c
        /*0854*/ 	.word	0x00000190
        /*0858*/ 	.short	0x010a
        /*085a*/ 	.byte	0xff
	.zero		1


	//   ....[117]....
        /*085c*/ 	.word	0x00004f60
        /*0860*/ 	.word	0x00000000
        /*0864*/ 	.word	0x00000000
        /*0868*/ 	.short	0x0101
        /*086a*/ 	.byte	0xff
	.zero		1


	//   ....[118]....
        /*086c*/ 	.word	0x000053f0
        /*0870*/ 	.word	0x000000ff
        /*0874*/ 	.word	0x00000188
        /*0878*/ 	.short	0x010a
        /*087a*/ 	.byte	0x15
	.zero		1


	//   ....[119]....
        /*087c*/ 	.word	0x00005570
        /*0880*/ 	.word	0x000000ff
        /*0884*/ 	.word	0x00000160
        /*0888*/ 	.short	0x010a
        /*088a*/ 	.byte	0x15
	.zero		1


	//   ....[120]....
        /*088c*/ 	.word	0x000056f0
        /*0890*/ 	.word	0x000000ff
        /*0894*/ 	.word	0x00000140
        /*0898*/ 	.short	0x010b
        /*089a*/ 	.byte	0x15
	.zero		1


	//   ....[121]....
        /*089c*/ 	.word	0x00005700
        /*08a0*/ 	.word	0x000000ff
        /*08a4*/ 	.word	0x00000000
        /*08a8*/ 	.short	0x0101
        /*08aa*/ 	.byte	0x06
	.zero		1


	//   ....[122]....
        /*08ac*/ 	.word	0x00005710
        /*08b0*/ 	.word	0x000000ff
        /*08b4*/ 	.word	0x00000168
        /*08b8*/ 	.short	0x010a
        /*08ba*/ 	.byte	0x15
	.zero		1


	//   ....[123]....
        /*08bc*/ 	.word	0x00005870
        /*08c0*/ 	.word	0x000000ff
        /*08c4*/ 	.word	0x00000148
        /*08c8*/ 	.short	0x010b
        /*08ca*/ 	.byte	0x15
	.zero		1


	//   ....[124]....
        /*08cc*/ 	.word	0x00005880
        /*08d0*/ 	.word	0x000000ff
        /*08d4*/ 	.word	0x00000000
        /*08d8*/ 	.short	0x0101
        /*08da*/ 	.byte	0x06
	.zero		1


	//   ....[125]....
        /*08dc*/ 	.word	0x00005890
        /*08e0*/ 	.word	0x000000ff
        /*08e4*/ 	.word	0x00000170
        /*08e8*/ 	.short	0x010a
        /*08ea*/ 	.byte	0x15
	.zero		1


	//   ....[126]....
        /*08ec*/ 	.word	0x000059e0
        /*08f0*/ 	.word	0x000000ff
        /*08f4*/ 	.word	0x00000150
        /*08f8*/ 	.short	0x010b
        /*08fa*/ 	.byte	0x15
	.zero		1


	//   ....[127]....
        /*08fc*/ 	.word	0x000059f0
        /*0900*/ 	.word	0x000000ff
        /*0904*/ 	.word	0x00000000
        /*0908*/ 	.short	0x0101
        /*090a*/ 	.byte	0x06
	.zero		1


	//   ....[128]....
        /*090c*/ 	.word	0x00005a00
        /*0910*/ 	.word	0x000000ff
        /*0914*/ 	.word	0x00000178
        /*0918*/ 	.short	0x010a
        /*091a*/ 	.byte	0x15
	.zero		1


	//   ....[129]....
        /*091c*/ 	.word	0x00005bf0
        /*0920*/ 	.word	0x000000ff
        /*0924*/ 	.word	0x00000158
        /*0928*/ 	.short	0x010b
        /*092a*/ 	.byte	0x15
	.zero		1


	//   ....[130]....
        /*092c*/ 	.word	0x00005c00
        /*0930*/ 	.word	0x000000ff
        /*0934*/ 	.word	0x00000000
        /*0938*/ 	.short	0x0101
        /*093a*/ 	.byte	0x25
	.zero		1


	//   ....[131]....
        /*093c*/ 	.word	0x00005c30
        /*0940*/ 	.word	0x000000ff
        /*0944*/ 	.word	0x00000160
        /*0948*/ 	.short	0x010a
        /*094a*/ 	.byte	0x15
	.zero		1


	//   ....[132]....
        /*094c*/ 	.word	0x00005c50
        /*0950*/ 	.word	0x000000ff
        /*0954*/ 	.word	0x00000168
        /*0958*/ 	.short	0x010a
        /*095a*/ 	.byte	0x15
	.zero		1


	//   ....[133]....
        /*095c*/ 	.word	0x00005c70
        /*0960*/ 	.word	0x000000ff
        /*0964*/ 	.word	0x00000170
        /*0968*/ 	.short	0x010a
        /*096a*/ 	.byte	0x15
	.zero		1


	//   ....[134]....
        /*096c*/ 	.word	0x00005cb0
        /*0970*/ 	.word	0x00000000
        /*0974*/ 	.word	0x00000178
        /*0978*/ 	.short	0x010a
        /*097a*/ 	.byte	0xff
	.zero		1


	//   ....[135]....
        /*097c*/ 	.word	0x00005ff0
        /*0980*/ 	.word	0x00000003
        /*0984*/ 	.word	0x00000190
        /*0988*/ 	.short	0x010a
        /*098a*/ 	.byte	0xff
	.zero		1


	//   ....[136]....
        /*098c*/ 	.word	0x00006170
        /*0990*/ 	.word	0x00000000
        /*0994*/ 	.word	0x00000000
        /*0998*/ 	.short	0x0101
        /*099a*/ 	.byte	0xff
	.zero		1


	//   ....[137]....
        /*099c*/ 	.word	0x00006c60
        /*09a0*/ 	.word	0x00000002
        /*09a4*/ 	.word	0x00000140
        /*09a8*/ 	.short	0x010a
        /*09aa*/ 	.byte	0xff
	.zero		1


	//   ....[138]....
        /*09ac*/ 	.word	0x00006c80
        /*09b0*/ 	.word	0x00000034
        /*09b4*/ 	.word	0x000001b0
        /*09b8*/ 	.short	0x010a
        /*09ba*/ 	.byte	0xff
	.zero		1


	//   ....[139]....
        /*09bc*/ 	.word	0x00006dc0
        /*09c0*/ 	.word	0x00000002
        /*09c4*/ 	.word	0x00000140
        /*09c8*/ 	.short	0x010a
        /*09ca*/ 	.byte	0xff
	.zero		1


	//   ....[140]....
        /*09cc*/ 	.word	0x00006ee0
        /*09d0*/ 	.word	0x00000000
        /*09d4*/ 	.word	0x00000000
        /*09d8*/ 	.short	0x0101
        /*09da*/ 	.byte	0xff
	.zero		1


	//   ....[141]....
        /*09dc*/ 	.word	0x00006f60
        /*09e0*/ 	.word	0x00000034
        /*09e4*/ 	.word	0x000001b0
        /*09e8*/ 	.short	0x010a
        /*09ea*/ 	.byte	0xff
	.zero		1


	//   ....[142]....
        /*09ec*/ 	.word	0x00007ad0
        /*09f0*/ 	.word	0x00000000
        /*09f4*/ 	.word	0x00000140
        /*09f8*/ 	.short	0x010a
        /*09fa*/ 	.byte	0xff
	.zero		1


	//   ....[143]....
        /*09fc*/ 	.word	0x00007b80
        /*0a00*/ 	.word	0x00000000
        /*0a04*/ 	.word	0x00000140
        /*0a08*/ 	.short	0x010a
        /*0a0a*/ 	.byte	0xff
	.zero		1


	//   ....[144]....
        /*0a0c*/ 	.word	0x00007ca0
        /*0a10*/ 	.word	0x00000000
        /*0a14*/ 	.word	0x00000000
        /*0a18*/ 	.short	0x0101
        /*0a1a*/ 	.byte	0xff
	.zero		1


	//   ....[145]....
        /*0a1c*/ 	.word	0x00008810
        /*0a20*/ 	.word	0x00000000
        /*0a24*/ 	.word	0x00000140
        /*0a28*/ 	.short	0x010a
        /*0a2a*/ 	.byte	0xff
	.zero		1


	//   ....[146]....
        /*0a2c*/ 	.word	0x000088c0
        /*0a30*/ 	.word	0x00000000
        /*0a34*/ 	.word	0x00000140
        /*0a38*/ 	.short	0x010a
        /*0a3a*/ 	.byte	0xff
	.zero		1


	//   ....[147]....
        /*0a3c*/ 	.word	0x000089f0
        /*0a40*/ 	.word	0x00000000
        /*0a44*/ 	.word	0x00000000
        /*0a48*/ 	.short	0x0101
        /*0a4a*/ 	.byte	0xff
	.zero		1


	//   ....[148]....
        /*0a4c*/ 	.word	0x00009590
        /*0a50*/ 	.word	0x00000000
        /*0a54*/ 	.word	0x00000140
        /*0a58*/ 	.short	0x010a
        /*0a5a*/ 	.byte	0xff
	.zero		1


	//   ....[149]....
        /*0a5c*/ 	.word	0x00009640
        /*0a60*/ 	.word	0x00000000
        /*0a64*/ 	.word	0x00000140
        /*0a68*/ 	.short	0x010a
        /*0a6a*/ 	.byte	0xff
	.zero		1


	//   ....[150]....
        /*0a6c*/ 	.word	0x00009760
        /*0a70*/ 	.word	0x00000000
        /*0a74*/ 	.word	0x00000000
        /*0a78*/ 	.short	0x0101
        /*0a7a*/ 	.byte	0xff
	.zero		1


	//   ....[151]....
        /*0a7c*/ 	.word	0x00009b70
        /*0a80*/ 	.word	0x000000ff
        /*0a84*/ 	.word	0x00000000
        /*0a88*/ 	.short	0x0101
        /*0a8a*/ 	.byte	0x04
	.zero		1


	//   ....[152]....
        /*0a8c*/ 	.word	0x0000a460
        /*0a90*/ 	.word	0x00000000
        /*0a94*/ 	.word	0x00000200
        /*0a98*/ 	.short	0x010a
        /*0a9a*/ 	.byte	0xff
	.zero		1


	//   ....[153]....
        /*0a9c*/ 	.word	0x0000a4c0
        /*0aa0*/ 	.word	0x00000000
        /*0aa4*/ 	.word	0x000000a0
        /*0aa8*/ 	.short	0x010a
        /*0aaa*/ 	.byte	0xff
	.zero		1


	//   ....[154]....
        /*0aac*/ 	.word	0x0000a520
        /*0ab0*/ 	.word	0x00000000
        /*0ab4*/ 	.word	0x000000a0
        /*0ab8*/ 	.short	0x010a
        /*0aba*/ 	.byte	0xff
	.zero		1


	//   ....[155]....
        /*0abc*/ 	.word	0x0000a570
        /*0ac0*/ 	.word	0x00000003
        /*0ac4*/ 	.word	0x00000190
        /*0ac8*/ 	.short	0x010a
        /*0aca*/ 	.byte	0xff
	.zero		1


	//   ....[156]....
        /*0acc*/ 	.word	0x0000a5d0
        /*0ad0*/ 	.word	0x00000000
        /*0ad4*/ 	.word	0x00000000
        /*0ad8*/ 	.short	0x010a
        /*0ada*/ 	.byte	0xff
	.zero		1


	//   ....[157]....
        /*0adc*/ 	.word	0x0000a630
        /*0ae0*/ 	.word	0x00000000
        /*0ae4*/ 	.word	0x00000000
        /*0ae8*/ 	.short	0x010a
        /*0aea*/ 	.byte	0xff
	.zero		1


	//   ....[158]....
        /*0aec*/ 	.word	0x0000a690
        /*0af0*/ 	.word	0x00000000
        /*0af4*/ 	.word	0x00000000
        /*0af8*/ 	.short	0x010a
        /*0afa*/ 	.byte	0xff
	.zero		1


	//   ....[159]....
        /*0afc*/ 	.word	0x0000a6f0
        /*0b00*/ 	.word	0x00000000
        /*0b04*/ 	.word	0x00000000
        /*0b08*/ 	.short	0x010a
        /*0b0a*/ 	.byte	0xff
	.zero		1


	//   ....[160]....
        /*0b0c*/ 	.word	0x0000a750
        /*0b10*/ 	.word	0x00000000
        /*0b14*/ 	.word	0x00000000
        /*0b18*/ 	.short	0x010a
        /*0b1a*/ 	.byte	0xff
	.zero		1


	//   ....[161]....
        /*0b1c*/ 	.word	0x0000a7b0
        /*0b20*/ 	.word	0x00000000
        /*0b24*/ 	.word	0x00000000
        /*0b28*/ 	.short	0x010a
        /*0b2a*/ 	.byte	0xff
	.zero		1


	//   ....[162]....
        /*0b2c*/ 	.word	0x0000a810
        /*0b30*/ 	.word	0x00000000
        /*0b34*/ 	.word	0x00000000
        /*0b38*/ 	.short	0x010a
        /*0b3a*/ 	.byte	0xff
	.zero		1


	//   ....[163]....
        /*0b3c*/ 	.word	0x0000a870
        /*0b40*/ 	.word	0x00000000
        /*0b44*/ 	.word	0x00000000
        /*0b48*/ 	.short	0x010a
        /*0b4a*/ 	.byte	0xff
	.zero		1


	//   ....[164]....
        /*0b4c*/ 	.word	0x0000a8d0
        /*0b50*/ 	.word	0x00000000
        /*0b54*/ 	.word	0x00000000
        /*0b58*/ 	.short	0x010a
        /*0b5a*/ 	.byte	0xff
	.zero		1


	//   ....[165]....
        /*0b5c*/ 	.word	0x0000a930
        /*0b60*/ 	.word	0x00000000
        /*0b64*/ 	.word	0x00000000
        /*0b68*/ 	.short	0x010a
        /*0b6a*/ 	.byte	0xff
	.zero		1


	//   ....[166]....
        /*0b6c*/ 	.word	0x0000a990
        /*0b70*/ 	.word	0x00000000
        /*0b74*/ 	.word	0x00000000
        /*0b78*/ 	.short	0x010a
        /*0b7a*/ 	.byte	0xff
	.zero		1


	//   ....[167]....
        /*0b7c*/ 	.word	0x0000a9f0
        /*0b80*/ 	.word	0x00000000
        /*0b84*/ 	.word	0x00000000
        /*0b88*/ 	.short	0x010a
        /*0b8a*/ 	.byte	0xff
	.zero		1


	//   ....[168]....
        /*0b8c*/ 	.word	0x0000aa50
        /*0b90*/ 	.word	0x00000000
        /*0b94*/ 	.word	0x00000000
        /*0b98*/ 	.short	0x010a
        /*0b9a*/ 	.byte	0xff
	.zero		1


	//   ....[169]....
        /*0b9c*/ 	.word	0x0000aab0
        /*0ba0*/ 	.word	0x00000000
        /*0ba4*/ 	.word	0x00000000
        /*0ba8*/ 	.short	0x010a
        /*0baa*/ 	.byte	0xff
	.zero		1


	//   ....[170]....
        /*0bac*/ 	.word	0x0000ab10
        /*0bb0*/ 	.word	0x00000000
        /*0bb4*/ 	.word	0x00000000
        /*0bb8*/ 	.short	0x010a
        /*0bba*/ 	.byte	0xff
	.zero		1


	//   ....[171]....
        /*0bbc*/ 	.word	0x0000ab70
        /*0bc0*/ 	.word	0x00000000
        /*0bc4*/ 	.word	0x00000000
        /*0bc8*/ 	.short	0x010a
        /*0bca*/ 	.byte	0xff
	.zero		1


	//   ....[172]....
        /*0bcc*/ 	.word	0x0000abd0
        /*0bd0*/ 	.word	0x00000000
        /*0bd4*/ 	.word	0x00000000
        /*0bd8*/ 	.short	0x010a
        /*0bda*/ 	.byte	0xff
	.zero		1


	//   ....[173]....
        /*0bdc*/ 	.word	0x0000ac30
        /*0be0*/ 	.word	0x00000000
        /*0be4*/ 	.word	0x00000000
        /*0be8*/ 	.short	0x010a
        /*0bea*/ 	.byte	0xff
	.zero		1


	//   ....[174]....
        /*0bec*/ 	.word	0x0000ac90
        /*0bf0*/ 	.word	0x00000000
        /*0bf4*/ 	.word	0x00000000
        /*0bf8*/ 	.short	0x010a
        /*0bfa*/ 	.byte	0xff
	.zero		1


	//   ....[175]....
        /*0bfc*/ 	.word	0x0000ace0
        /*0c00*/ 	.word	0x00000002
        /*0c04*/ 	.word	0x000001f0
        /*0c08*/ 	.short	0x010a
        /*0c0a*/ 	.byte	0xff
	.zero		1


	//   ....[176]....
        /*0c0c*/ 	.word	0x0000ad40
        /*0c10*/ 	.word	0x00000002
        /*0c14*/ 	.word	0x000001a0
        /*0c18*/ 	.short	0x010a
        /*0c1a*/ 	.byte	0xff
	.zero		1


	//   ....[177]....
        /*0c1c*/ 	.word	0x0000ad90
        /*0c20*/ 	.word	0x00000002
        /*0c24*/ 	.word	0x00000190
        /*0c28*/ 	.short	0x010a
        /*0c2a*/ 	.byte	0xff
	.zero		1


	//   ....[178]....
        /*0c2c*/ 	.word	0x0000adf0
        /*0c30*/ 	.word	0x00000000
        /*0c34*/ 	.word	0x000001a0
        /*0c38*/ 	.short	0x010a
        /*0c3a*/ 	.byte	0xff
	.zero		1


	//   ....[179]....
        /*0c3c*/ 	.word	0x0000ae40
        /*0c40*/ 	.word	0x00000000
        /*0c44*/ 	.word	0x00000190
        /*0c48*/ 	.short	0x010a
        /*0c4a*/ 	.byte	0xff
	.zero		1


	//   ....[180]....
        /*0c4c*/ 	.word	0x0000aea0
        /*0c50*/ 	.word	0x00000002
        /*0c54*/ 	.word	0x000001d0
        /*0c58*/ 	.short	0x010a
        /*0c5a*/ 	.byte	0xff
	.zero		1


	//   ....[181]....
        /*0c5c*/ 	.word	0x0000af00
        /*0c60*/ 	.word	0x00000000
        /*0c64*/ 	.word	0x00000000
        /*0c68*/ 	.short	0x010a
        /*0c6a*/ 	.byte	0xff
	.zero		1


	//   ....[182]....
        /*0c6c*/ 	.word	0x0000af60
        /*0c70*/ 	.word	0x00000000
        /*0c74*/ 	.word	0x00000000
        /*0c78*/ 	.short	0x010a
        /*0c7a*/ 	.byte	0xff
	.zero		1


	//   ....[183]....
        /*0c7c*/ 	.word	0x0000afc0
        /*0c80*/ 	.word	0x00000000
        /*0c84*/ 	.word	0x00000000
        /*0c88*/ 	.short	0x010a
        /*0c8a*/ 	.byte	0xff
	.zero		1


	//   ....[184]....
        /*0c8c*/ 	.word	0x0000b020
        /*0c90*/ 	.word	0x00000000
        /*0c94*/ 	.word	0x00000000
        /*0c98*/ 	.short	0x010a
        /*0c9a*/ 	.byte	0xff
	.zero		1


	//   ....[185]....
        /*0c9c*/ 	.word	0x0000b080
        /*0ca0*/ 	.word	0x00000000
        /*0ca4*/ 	.word	0x00000000
        /*0ca8*/ 	.short	0x010a
        /*0caa*/ 	.byte	0xff
	.zero		1


	//   ....[186]....
        /*0cac*/ 	.word	0x0000b0d0
        /*0cb0*/ 	.word	0x0000000c
        /*0cb4*/ 	.word	0x00000190
        /*0cb8*/ 	.short	0x010a
        /*0cba*/ 	.byte	0xff
	.zero		1


	//   ....[187]....
        /*0cbc*/ 	.word	0x0000b130
        /*0cc0*/ 	.word	0x00000000
        /*0cc4*/ 	.word	0x00000188
        /*0cc8*/ 	.short	0x010a
        /*0cca*/ 	.byte	0xff
	.zero		1


	//   ....[188]....
        /*0ccc*/ 	.word	0x0000b190
        /*0cd0*/ 	.word	0x00000000
        /*0cd4*/ 	.word	0x00000160
        /*0cd8*/ 	.short	0x010a
        /*0cda*/ 	.byte	0xff
	.zero		1


	//   ....[189]....
        /*0cdc*/ 	.word	0x0000b1f0
        /*0ce0*/ 	.word	0x00000000
        /*0ce4*/ 	.word	0x00000168
        /*0ce8*/ 	.short	0x010a
        /*0cea*/ 	.byte	0xff
	.zero		1


	//   ....[190]....
        /*0cec*/ 	.word	0x0000b250
        /*0cf0*/ 	.word	0x00000000
        /*0cf4*/ 	.word	0x00000170
        /*0cf8*/ 	.short	0x010a
        /*0cfa*/ 	.byte	0xff
	.zero		1


	//   ....[191]....
        /*0cfc*/ 	.word	0x0000b2b0
        /*0d00*/ 	.word	0x00000000
        /*0d04*/ 	.word	0x00000178
        /*0d08*/ 	.short	0x010a
        /*0d0a*/ 	.byte	0xff
	.zero		1


	//   ....[192]....
        /*0d0c*/ 	.word	0x0000b310
        /*0d10*/ 	.word	0x00000000
        /*0d14*/ 	.word	0x00000160
        /*0d18*/ 	.short	0x010a
        /*0d1a*/ 	.byte	0xff
	.zero		1


	//   ....[193]....
        /*0d1c*/ 	.word	0x0000b370
        /*0d20*/ 	.word	0x00000000
        /*0d24*/ 	.word	0x00000168
        /*0d28*/ 	.short	0x010a
        /*0d2a*/ 	.byte	0xff
	.zero		1


	//   ....[194]....
        /*0d2c*/ 	.word	0x0000b3d0
        /*0d30*/ 	.word	0x00000000
        /*0d34*/ 	.word	0x00000170
        /*0d38*/ 	.short	0x010a
        /*0d3a*/ 	.byte	0xff
	.zero		1


	//   ....[195]....
        /*0d3c*/ 	.word	0x0000b420
        /*0d40*/ 	.word	0x00000003
        /*0d44*/ 	.word	0x00000190
        /*0d48*/ 	.short	0x010a
        /*0d4a*/ 	.byte	0xff
	.zero		1


	//   ....[196]....
        /*0d4c*/ 	.word	0x0000b470
        /*0d50*/ 	.word	0x00000002
        /*0d54*/ 	.word	0x00000140
        /*0d58*/ 	.short	0x010a
        /*0d5a*/ 	.byte	0xff
	.zero		1


	//   ....[197]....
        /*0d5c*/ 	.word	0x0000b4c0
        /*0d60*/ 	.word	0x00000034
        /*0d64*/ 	.word	0x000001b0
        /*0d68*/ 	.short	0x010a
        /*0d6a*/ 	.byte	0xff
	.zero		1


	//   ....[198]....
        /*0d6c*/ 	.word	0x0000b510
        /*0d70*/ 	.word	0x00000000
        /*0d74*/ 	.word	0x00000140
        /*0d78*/ 	.short	0x010a
        /*0d7a*/ 	.byte	0xff
	.zero		1


	//   ....[199]....
        /*0d7c*/ 	.word	0x0000b560
        /*0d80*/ 	.word	0x00000000
        /*0d84*/ 	.word	0x00000140
        /*0d88*/ 	.short	0x010a
        /*0d8a*/ 	.byte	0xff
	.zero		1


	//   ....[200]....
        /*0d8c*/ 	.word	0x0000b5b0
        /*0d90*/ 	.word	0x00000000
        /*0d94*/ 	.word	0x00000140
        /*0d98*/ 	.short	0x010a
        /*0d9a*/ 	.byte	0xff
	.zero		1


	//----- nvinfo : EIATTR_NUM_MBARRIERS
	.align		4
.L_48:
        /*0d9c*/ 	.byte	0x03, 0x38
        /*0d9e*/ 	.short	0x0042


	//----- nvinfo : EIATTR_EXIT_INSTR_OFFSETS
	.align		4
        /*0da0*/ 	.byte	0x04, 0x1c
        /*0da2*/ 	.short	(.L_50 - .L_49)


	//   ....[0]....
.L_49:
        /*0da4*/ 	.word	0x00003810


	//   ....[1]....
        /*0da8*/ 	.word	0x00003d00


	//   ....[2]....
        /*0dac*/ 	.word	0x00003d60


	//   ....[3]....
        /*0db0*/ 	.word	0x00004b80


	//   ....[4]....
        /*0db4*/ 	.word	0x00005ce0


	//   ....[5]....
        /*0db8*/ 	.word	0x00005d20


	//   ....[6]....
        /*0dbc*/ 	.word	0x0000a450


	//----- nvinfo : EIATTR_MAX_THREADS
	.align		4
.L_50:
        /*0dc0*/ 	.byte	0x04, 0x05
        /*0dc2*/ 	.short	(.L_52 - .L_51)
.L_51:
        /*0dc4*/ 	.word	0x00000100
        /*0dc8*/ 	.word	0x00000001
        /*0dcc*/ 	.word	0x00000001


	//----- nvinfo : EIATTR_CRS_STACK_SIZE
	.align		4
.L_52:
        /*0dd0*/ 	.byte	0x04, 0x1e
        /*0dd2*/ 	.short	(.L_54 - .L_53)
.L_53:
        /*0dd4*/ 	.word	0x00000000


	//----- nvinfo : EIATTR_CBANK_PARAM_SIZE
	.align		4
.L_54:
        /*0dd8*/ 	.byte	0x03, 0x19
        /*0dda*/ 	.short	0x0800


	//----- nvinfo : EIATTR_PARAM_CBANK
	.align		4
        /*0ddc*/ 	.byte	0x04, 0x0a
        /*0dde*/ 	.short	(.L_56 - .L_55)
	.align		4
.L_55:
        /*0de0*/ 	.word	index@(.nv.constant0._ZN7cutlass13device_kernelINS_4gemm6kernel13GemmUniversalIN4cute5tupleIJiiiiEEENS1_10collective13CollectiveMmaINS1_35MainloopSm100TmaUmmaWarpSpecializedILi20ELi2ELi4ENS5_IJNS4_1CILi4EEESB_NSA_ILi1EEEEEEEENS5_IJNSA_ILi64EEENSA_ILi256EEENSA_ILi32EEEEEEaNS5_IJlSC_lEEEaSJ_NS4_8TiledMMAINS4_8MMA_AtomIJNS4_15SM100_MMA_S8_SSIaaiLi64ELi256ELNS4_4UMMA5MajorE0ELSO_0ELNSN_8SaturateE0EEEEEENS4_6LayoutINS5_IJSC_SC_SC_EEENS5_IJNSA_ILi0EEESU_SU_EEEEENS5_IJNS4_10UnderscoreESX_SX_EEEEENS4_23SM90_TMA_LOAD_MULTICASTENS4_14ComposedLayoutINS4_7SwizzleILi1ELi4ELi3EEENS4_18smem_ptr_flag_bitsILi8EEENSS_INS5_IJNSA_ILi8EEESH_EEENS5_IJSH_SC_EEEEEEEvNS4_8identityES10_S1A_vS1B_EENS_8epilogue10collective18CollectiveEpilogueINS1D_23Sm100TmaWarpSpecializedILi4ELi2ELi32ELb0ELb0EEEJSI_NS5_IJNSS_ISF_SC_EES1I_EEEaSJ_aSJ_NS1D_6fusion15FusionCallbacksIS1H_NS1K_17LinearCombinationIaiaiLNS_15FloatRoundStyleE2EEESI_S1J_JEEENS4_5SM1004TMEM4LOAD26SM100_TMEM_LOAD_16dp32b32xENS4_13SM90_TMA_LOADENS11_INS12_ILi2ELi4ELi3EEES15_NSS_INS5_IJS16_SF_EEENS5_IJSF_SC_EEEEEEENS4_39AutoVectorizingCopyWithAssumedAlignmentILi128EEENS4_14SM90_TMA_STOREES1Z_S21_S21_EEEvvEEEEvNT_6ParamsE)
        /*0de4*/ 	.short	0x0380
        /*0de6*/ 	.short	0x0800


	//----- nvinfo : EIATTR_SW_WAR
	.align		4
.L_56:
        /*0de8*/ 	.byte	0x04, 0x36
        /*0dea*/ 	.short	(.L_58 - .L_57)
.L_57:
        /*0dec*/ 	.word	0x00000008
.L_58:


//--------------------- .nv.callgraph             --------------------------
	.section	.nv.callgraph,"",@"SHT_CUDA_CALLGRAPH"
	.align	4
	.sectionentsize	8
	.align		4
        /*0000*/ 	.word	0x00000000
	.align		4
        /*0004*/ 	.word	0xffffffff
	.align		4
        /*0008*/ 	.word	index@(_ZN7cutlass13device_kernelINS_4gemm6kernel13GemmUniversalIN4cute5tupleIJiiiiEEENS1_10collective13CollectiveMmaINS1_35MainloopSm100TmaUmmaWarpSpecializedILi20ELi2ELi4ENS5_IJNS4_1CILi4EEESB_NSA_ILi1EEEEEEEENS5_IJNSA_ILi64EEENSA_ILi256EEENSA_ILi32EEEEEEaNS5_IJlSC_lEEEaSJ_NS4_8TiledMMAINS4_8MMA_AtomIJNS4_15SM100_MMA_S8_SSIaaiLi64ELi256ELNS4_4UMMA5MajorE0ELSO_0ELNSN_8SaturateE0EEEEEENS4_6LayoutINS5_IJSC_SC_SC_EEENS5_IJNSA_ILi0EEESU_SU_EEEEENS5_IJNS4_10UnderscoreESX_SX_EEEEENS4_23SM90_TMA_LOAD_MULTICASTENS4_14ComposedLayoutINS4_7SwizzleILi1ELi4ELi3EEENS4_18smem_ptr_flag_bitsILi8EEENSS_INS5_IJNSA_ILi8EEESH_EEENS5_IJSH_SC_EEEEEEEvNS4_8identityES10_S1A_vS1B_EENS_8epilogue10collective18CollectiveEpilogueINS1D_23Sm100TmaWarpSpecializedILi4ELi2ELi32ELb0ELb0EEEJSI_NS5_IJNSS_ISF_SC_EES1I_EEEaSJ_aSJ_NS1D_6fusion15FusionCallbacksIS1H_NS1K_17LinearCombinationIaiaiLNS_15FloatRoundStyleE2EEESI_S1J_JEEENS4_5SM1004TMEM4LOAD26SM100_TMEM_LOAD_16dp32b32xENS4_13SM90_TMA_LOADENS11_INS12_ILi2ELi4ELi3EEES15_NSS_INS5_IJS16_SF_EEENS5_IJSF_SC_EEEEEEENS4_39AutoVectorizingCopyWithAssumedAlignmentILi128EEENS4_14SM90_TMA_STOREES1Z_S21_S21_EEEvvEEEEvNT_6ParamsE)
	.align		4
        /*000c*/ 	.word	index@(__assertfail)
	.align		4
        /*0010*/ 	.word	0x00000000
	.align		4
        /*0014*/ 	.word	0xfffffffe
	.align		4
        /*0018*/ 	.word	0x00000000
	.align		4
        /*001c*/ 	.word	0xfffffffd
	.align		4
        /*0020*/ 	.word	0x00000000
	.align		4
        /*0024*/ 	.word	0xfffffffc


//--------------------- .nv.constant4             --------------------------
	.section	.nv.constant4,"a",@progbits
	.align	8
	.align		8
.nv.constant4:
        /*0000*/ 	.dword	__assertfail
	.align		8
        /*0008*/ 	.dword	__unnamed_1
	.align		8
        /*0010*/ 	.dword	__unnamed_2
	.align		8
        /*0018*/ 	.dword	__unnamed_3
	.align		8
        /*0020*/ 	.dword	_ZN40_INTERNAL_02bf5b10_4_k_cu_96be95a5_246014cuda3std3__45__cpo5beginE
	.align		8
        /*0028*/ 	.dword	_ZN40_INTERNAL_02bf5b10_4_k_cu_96be95a5_246014cuda3std3__45__cpo3endE
	.align		8
        /*0030*/ 	.dword	_ZN40_INTERNAL_02bf5b10_4_k_cu_96be95a5_246014cuda3std3__45__cpo6cbeginE
	.align		8
        /*0038*/ 	.dword	_ZN40_INTERNAL_02bf5b10_4_k_cu_96be95a5_246014cuda3std3__45__cpo4cendE
	.align		8
        /*0040*/ 	.dword	_ZN40_INTERNAL_02bf5b10_4_k_cu_96be95a5_246014cuda3std3__442_GLOBAL__N__02bf5b10_4_k_cu_96be95a5_246016ignoreE
	.align		8
        /*0048*/ 	.dword	_ZN40_INTERNAL_02bf5b10_4_k_cu_96be95a5_246014cuda3std3__419piecewise_constructE
	.align		8
        /*0050*/ 	.dword	_ZN40_INTERNAL_02bf5b10_4_k_cu_96be95a5_246014cuda3std3__48in_placeE
	.align		8
        /*0058*/ 	.dword	_ZN40_INTERNAL_02bf5b10_4_k_cu_96be95a5_246014cuda3std6ranges3__45__cpo4swapE
	.align		8
        /*0060*/ 	.dword	_ZN40_INTERNAL_02bf5b10_4_k_cu_96be95a5_246014cuda3std6ranges3__45__cpo9iter_moveE
	.align		8
        /*0068*/ 	.dword	_ZN40_INTERNAL_02bf5b10_4_k_cu_96be95a5_246014cute7productE
	.align		8
        /*0070*/ 	.dword	_ZN40_INTERNAL_02bf5b10_4_k_cu_96be95a5_246014cute1_E
	.align		8
        /*0078*/ 	.dword	$str$25
	.align		8
        /*0080*/ 	.dword	$str$26
	.align		8
        /*0088*/ 	.dword	$str$27
	.align		8
        /*0090*/ 	.dword	$str$28


//--------------------- .text._ZN7cutlass13device_kernelINS_4gemm6kernel13GemmUniversalIN4cute5tupleIJiiiiEEENS1_10collective13CollectiveMmaINS1_35MainloopSm100TmaUmmaWarpSpecializedILi20ELi2ELi4ENS5_IJNS4_1CILi4EEESB_NSA_ILi1EEEEEEEENS5_IJNSA_ILi64EEENSA_ILi256EEENSA_ILi32EEEEEEaNS5_IJlSC_lEEEaSJ_NS4_8TiledMMAINS4_8MMA_AtomIJNS4_15SM100_MMA_S8_SSIaaiLi64ELi256ELNS4_4UMMA5MajorE0ELSO_0ELNSN_8SaturateE0EEEEEENS4_6LayoutINS5_IJSC_SC_SC_EEENS5_IJNSA_ILi0EEESU_SU_EEEEENS5_IJNS4_10UnderscoreESX_SX_EEEEENS4_23SM90_TMA_LOAD_MULTICASTENS4_14ComposedLayoutINS4_7SwizzleILi1ELi4ELi3EEENS4_18smem_ptr_flag_bitsILi8EEENSS_INS5_IJNSA_ILi8EEESH_EEENS5_IJSH_SC_EEEEEEEvNS4_8identityES10_S1A_vS1B_EENS_8epilogue10collective18CollectiveEpilogueINS1D_23Sm100TmaWarpSpecializedILi4ELi2ELi32ELb0ELb0EEEJSI_NS5_IJNSS_ISF_SC_EES1I_EEEaSJ_aSJ_NS1D_6fusion15FusionCallbacksIS1H_NS1K_17LinearCombinationIaiaiLNS_15FloatRoundStyleE2EEESI_S1J_JEEENS4_5SM1004TMEM4LOAD26SM100_TMEM_LOAD_16dp32b32xENS4_13SM90_TMA_LOADENS11_INS12_ILi2ELi4ELi3EEES15_NSS_INS5_IJS16_SF_EEENS5_IJSF_SC_EEEEEEENS4_39AutoVectorizingCopyWithAssumedAlignmentILi128EEENS4_14SM90_TMA_STOREES1Z_S21_S21_EEEvvEEEEvNT_6ParamsE --------------------------
	.section	.text._ZN7cutlass13device_kernelINS_4gemm6kernel13GemmUniversalIN4cute5tupleIJiiiiEEENS1_10collective13CollectiveMmaINS1_35MainloopSm100TmaUmmaWarpSpecializedILi20ELi2ELi4ENS5_IJNS4_1CILi4EEESB_NSA_ILi1EEEEEEEENS5_IJNSA_ILi64EEENSA_ILi256EEENSA_ILi32EEEEEEaNS5_IJlSC_lEEEaSJ_NS4_8TiledMMAINS4_8MMA_AtomIJNS4_15SM100_MMA_S8_SSIaaiLi64ELi256ELNS4_4UMMA5MajorE0ELSO_0ELNSN_8SaturateE0EEEEEENS4_6LayoutINS5_IJSC_SC_SC_EEENS5_IJNSA_ILi0EEESU_SU_EEEEENS5_IJNS4_10UnderscoreESX_SX_EEEEENS4_23SM90_TMA_LOAD_MULTICASTENS4_14ComposedLayoutINS4_7SwizzleILi1ELi4ELi3EEENS4_18smem_ptr_flag_bitsILi8EEENSS_INS5_IJNSA_ILi8EEESH_EEENS5_IJSH_SC_EEEEEEEvNS4_8identityES10_S1A_vS1B_EENS_8epilogue10collective18CollectiveEpilogueINS1D_23Sm100TmaWarpSpecializedILi4ELi2ELi32ELb0ELb0EEEJSI_NS5_IJNSS_ISF_SC_EES1I_EEEaSJ_aSJ_NS1D_6fusion15FusionCallbacksIS1H_NS1K_17LinearCombinationIaiaiLNS_15FloatRoundStyleE2EEESI_S1J_JEEENS4_5SM1004TMEM4LOAD26SM100_TMEM_LOAD_16dp32b32xENS4_13SM90_TMA_LOADENS11_INS12_ILi2ELi4ELi3EEES15_NSS_INS5_IJS16_SF_EEENS5_IJSF_SC_EEEEEEENS4_39AutoVectorizingCopyWithAssumedAlignmentILi128EEENS4_14SM90_TMA_STOREES1Z_S21_S21_EEEvvEEEEvNT_6ParamsE,"ax",@progbits
	.align	128
.text._ZN7cutlass13device_kernelINS_4gemm6kernel13GemmUniversalIN4cute5tupleIJiiiiEEENS1_10collective13CollectiveMmaINS1_35MainloopSm100TmaUmmaWarpSpecializedILi20ELi2ELi4ENS5_IJNS4_1CILi4EEESB_NSA_ILi1EEEEEEEENS5_IJNSA_ILi64EEENSA_ILi256EEENSA_ILi32EEEEEEaNS5_IJlSC_lEEEaSJ_NS4_8TiledMMAINS4_8MMA_AtomIJNS4_15SM100_MMA_S8_SSIaaiLi64ELi256ELNS4_4UMMA5MajorE0ELSO_0ELNSN_8SaturateE0EEEEEENS4_6LayoutINS5_IJSC_SC_SC_EEENS5_IJNSA_ILi0EEESU_SU_EEEEENS5_IJNS4_10UnderscoreESX_SX_EEEEENS4_23SM90_TMA_LOAD_MULTICASTENS4_14ComposedLayoutINS4_7SwizzleILi1ELi4ELi3EEENS4_18smem_ptr_flag_bitsILi8EEENSS_INS5_IJNSA_ILi8EEESH_EEENS5_IJSH_SC_EEEEEEEvNS4_8identityES10_S1A_vS1B_EENS_8epilogue10collective18CollectiveEpilogueINS1D_23Sm100TmaWarpSpecializedILi4ELi2ELi32ELb0ELb0EEEJSI_NS5_IJNSS_ISF_SC_EES1I_EEEaSJ_aSJ_NS1D_6fusion15FusionCallbacksIS1H_NS1K_17LinearCombinationIaiaiLNS_15FloatRoundStyleE2EEESI_S1J_JEEENS4_5SM1004TMEM4LOAD26SM100_TMEM_LOAD_16dp32b32xENS4_13SM90_TMA_LOADENS11_INS12_ILi2ELi4ELi3EEES15_NSS_INS5_IJS16_SF_EEENS5_IJSF_SC_EEEEEEENS4_39AutoVectorizingCopyWithAssumedAlignmentILi128EEENS4_14SM90_TMA_STOREES1Z_S21_S21_EEEvvEEEEvNT_6ParamsE:
        .type           _ZN7cutlass13device_kernelINS_4gemm6kernel13GemmUniversalIN4cute5tupleIJiiiiEEENS1_10collective13CollectiveMmaINS1_35MainloopSm100TmaUmmaWarpSpecializedILi20ELi2ELi4ENS5_IJNS4_1CILi4EEESB_NSA_ILi1EEEEEEEENS5_IJNSA_ILi64EEENSA_ILi256EEENSA_ILi32EEEEEEaNS5_IJlSC_lEEEaSJ_NS4_8TiledMMAINS4_8MMA_AtomIJNS4_15SM100_MMA_S8_SSIaaiLi64ELi256ELNS4_4UMMA5MajorE0ELSO_0ELNSN_8SaturateE0EEEEEENS4_6LayoutINS5_IJSC_SC_SC_EEENS5_IJNSA_ILi0EEESU_SU_EEEEENS5_IJNS4_10UnderscoreESX_SX_EEEEENS4_23SM90_TMA_LOAD_MULTICASTENS4_14ComposedLayoutINS4_7SwizzleILi1ELi4ELi3EEENS4_18smem_ptr_flag_bitsILi8EEENSS_INS5_IJNSA_ILi8EEESH_EEENS5_IJSH_SC_EEEEEEEvNS4_8identityES10_S1A_vS1B_EENS_8epilogue10collective18CollectiveEpilogueINS1D_23Sm100TmaWarpSpecializedILi4ELi2ELi32ELb0ELb0EEEJSI_NS5_IJNSS_ISF_SC_EES1I_EEEaSJ_aSJ_NS1D_6fusion15FusionCallbacksIS1H_NS1K_17LinearCombinationIaiaiLNS_15FloatRoundStyleE2EEESI_S1J_JEEENS4_5SM1004TMEM4LOAD26SM100_TMEM_LOAD_16dp32b32xENS4_13SM90_TMA_LOADENS11_INS12_ILi2ELi4ELi3EEES15_NSS_INS5_IJS16_SF_EEENS5_IJSF_SC_EEEEEEENS4_39AutoVectorizingCopyWithAssumedAlignmentILi128EEENS4_14SM90_TMA_STOREES1Z_S21_S21_EEEvvEEEEvNT_6ParamsE,@function
        .size           _ZN7cutlass13device_kernelINS_4gemm6kernel13GemmUniversalIN4cute5tupleIJiiiiEEENS1_10collective13CollectiveMmaINS1_35MainloopSm100TmaUmmaWarpSpecializedILi20ELi2ELi4ENS5_IJNS4_1CILi4EEESB_NSA_ILi1EEEEEEEENS5_IJNSA_ILi64EEENSA_ILi256EEENSA_ILi32EEEEEEaNS5_IJlSC_lEEEaSJ_NS4_8TiledMMAINS4_8MMA_AtomIJNS4_15SM100_MMA_S8_SSIaaiLi64ELi256ELNS4_4UMMA5MajorE0ELSO_0ELNSN_8SaturateE0EEEEEENS4_6LayoutINS5_IJSC_SC_SC_EEENS5_IJNSA_ILi0EEESU_SU_EEEEENS5_IJNS4_10UnderscoreESX_SX_EEEEENS4_23SM90_TMA_LOAD_MULTICASTENS4_14ComposedLayoutINS4_7SwizzleILi1ELi4ELi3EEENS4_18smem_ptr_flag_bitsILi8EEENSS_INS5_IJNSA_ILi8EEESH_EEENS5_IJSH_SC_EEEEEEEvNS4_8identityES10_S1A_vS1B_EENS_8epilogue10collective18CollectiveEpilogueINS1D_23Sm100TmaWarpSpecializedILi4ELi2ELi32ELb0ELb0EEEJSI_NS5_IJNSS_ISF_SC_EES1I_EEEaSJ_aSJ_NS1D_6fusion15FusionCallbacksIS1H_NS1K_17LinearCombinationIaiaiLNS_15FloatRoundStyleE2EEESI_S1J_JEEENS4_5SM1004TMEM4LOAD26SM100_TMEM_LOAD_16dp32b32xENS4_13SM90_TMA_LOADENS11_INS12_ILi2ELi4ELi3EEES15_NSS_INS5_IJS16_SF_EEENS5_IJSF_SC_EEEEEEENS4_39AutoVectorizingCopyWithAssumedAlignmentILi128EEENS4_14SM90_TMA_STOREES1Z_S21_S21_EEEvvEEEEvNT_6ParamsE,(.L_x_226 - _ZN7cutlass13device_kernelINS_4gemm6kernel13GemmUniversalIN4cute5tupleIJiiiiEEENS1_10collective13CollectiveMmaINS1_35MainloopSm100TmaUmmaWarpSpecializedILi20ELi2ELi4ENS5_IJNS4_1CILi4EEESB_NSA_ILi1EEEEEEEENS5_IJNSA_ILi64EEENSA_ILi256EEENSA_ILi32EEEEEEaNS5_IJlSC_lEEEaSJ_NS4_8TiledMMAINS4_8MMA_AtomIJNS4_15SM100_MMA_S8_SSIaaiLi64ELi256ELNS4_4UMMA5MajorE0ELSO_0ELNSN_8SaturateE0EEEEEENS4_6LayoutINS5_IJSC_SC_SC_EEENS5_IJNSA_ILi0EEESU_SU_EEEEENS5_IJNS4_10UnderscoreESX_SX_EEEEENS4_23SM90_TMA_LOAD_MULTICASTENS4_14ComposedLayoutINS4_7SwizzleILi1ELi4ELi3EEENS4_18smem_ptr_flag_bitsILi8EEENSS_INS5_IJNSA_ILi8EEESH_EEENS5_IJSH_SC_EEEEEEEvNS4_8identityES10_S1A_vS1B_EENS_8epilogue10collective18CollectiveEpilogueINS1D_23Sm100TmaWarpSpecializedILi4ELi2ELi32ELb0ELb0EEEJSI_NS5_IJNSS_ISF_SC_EES1I_EEEaSJ_aSJ_NS1D_6fusion15FusionCallbacksIS1H_NS1K_17LinearCombinationIaiaiLNS_15FloatRoundStyleE2EEESI_S1J_JEEENS4_5SM1004TMEM4LOAD26SM100_TMEM_LOAD_16dp32b32xENS4_13SM90_TMA_LOADENS11_INS12_ILi2ELi4ELi3EEES15_NSS_INS5_IJS16_SF_EEENS5_IJSF_SC_EEEEEEENS4_39AutoVectorizingCopyWithAssumedAlignmentILi128EEENS4_14SM90_TMA_STOREES1Z_S21_S21_EEEvvEEEEvNT_6ParamsE)
        .other          _ZN7cutlass13device_kernelINS_4gemm6kernel13GemmUniversalIN4cute5tupleIJiiiiEEENS1_10collective13CollectiveMmaINS1_35MainloopSm100TmaUmmaWarpSpecializedILi20ELi2ELi4ENS5_IJNS4_1CILi4EEESB_NSA_ILi1EEEEEEEENS5_IJNSA_ILi64EEENSA_ILi256EEENSA_ILi32EEEEEEaNS5_IJlSC_lEEEaSJ_NS4_8TiledMMAINS4_8MMA_AtomIJNS4_15SM100_MMA_S8_SSIaaiLi64ELi256ELNS4_4UMMA5MajorE0ELSO_0ELNSN_8SaturateE0EEEEEENS4_6LayoutINS5_IJSC_SC_SC_EEENS5_IJNSA_ILi0EEESU_SU_EEEEENS5_IJNS4_10UnderscoreESX_SX_EEEEENS4_23SM90_TMA_LOAD_MULTICASTENS4_14ComposedLayoutINS4_7SwizzleILi1ELi4ELi3EEENS4_18smem_ptr_flag_bitsILi8EEENSS_INS5_IJNSA_ILi8EEESH_EEENS5_IJSH_SC_EEEEEEEvNS4_8identityES10_S1A_vS1B_EENS_8epilogue10collective18CollectiveEpilogueINS1D_23Sm100TmaWarpSpecializedILi4ELi2ELi32ELb0ELb0EEEJSI_NS5_IJNSS_ISF_SC_EES1I_EEEaSJ_aSJ_NS1D_6fusion15FusionCallbacksIS1H_NS1K_17LinearCombinationIaiaiLNS_15FloatRoundStyleE2EEESI_S1J_JEEENS4_5SM1004TMEM4LOAD26SM100_TMEM_LOAD_16dp32b32xENS4_13SM90_TMA_LOADENS11_INS12_ILi2ELi4ELi3EEES15_NSS_INS5_IJS16_SF_EEENS5_IJSF_SC_EEEEEEENS4_39AutoVectorizingCopyWithAssumedAlignmentILi128EEENS4_14SM90_TMA_STOREES1Z_S21_S21_EEEvvEEEEvNT_6ParamsE,@"STO_CUDA_ENTRY STV_DEFAULT"
_ZN7cutlass13device_kernelINS_4gemm6kernel13GemmUniversalIN4cute5tupleIJiiiiEEENS1_10collective13CollectiveMmaINS1_35MainloopSm100TmaUmmaWarpSpecializedILi20ELi2ELi4ENS5_IJNS4_1CILi4EEESB_NSA_ILi1EEEEEEEENS5_IJNSA_ILi64EEENSA_ILi256EEENSA_ILi32EEEEEEaNS5_IJlSC_lEEEaSJ_NS4_8TiledMMAINS4_8MMA_AtomIJNS4_15SM100_MMA_S8_SSIaaiLi64ELi256ELNS4_4UMMA5MajorE0ELSO_0ELNSN_8SaturateE0EEEEEENS4_6LayoutINS5_IJSC_SC_SC_EEENS5_IJNSA_ILi0EEESU_SU_EEEEENS5_IJNS4_10UnderscoreESX_SX_EEEEENS4_23SM90_TMA_LOAD_MULTICASTENS4_14ComposedLayoutINS4_7SwizzleILi1ELi4ELi3EEENS4_18smem_ptr_flag_bitsILi8EEENSS_INS5_IJNSA_ILi8EEESH_EEENS5_IJSH_SC_EEEEEEEvNS4_8identityES10_S1A_vS1B_EENS_8epilogue10collective18CollectiveEpilogueINS1D_23Sm100TmaWarpSpecializedILi4ELi2ELi32ELb0ELb0EEEJSI_NS5_IJNSS_ISF_SC_EES1I_EEEaSJ_aSJ_NS1D_6fusion15FusionCallbacksIS1H_NS1K_17LinearCombinationIaiaiLNS_15FloatRoundStyleE2EEESI_S1J_JEEENS4_5SM1004TMEM4LOAD26SM100_TMEM_LOAD_16dp32b32xENS4_13SM90_TMA_LOADENS11_INS12_ILi2ELi4ELi3EEES15_NSS_INS5_IJS16_SF_EEENS5_IJSF_SC_EEEEEEENS4_39AutoVectorizingCopyWithAssumedAlignmentILi128EEENS4_14SM90_TMA_STOREES1Z_S21_S21_EEEvvEEEEvNT_6ParamsE:
[----:B------:R-:W1:Y:S01]  /*0000*/  LDC R1, c[0x0][0x37c] ;  /* 0x0000df00ff017b82 */ /* 0x000e620000000800 */
[----:B------:R-:W2:Y:S01]  /*0010*/  S2R R87, SR_TID.X ;  /* 0x0000000000577919 */ /* 0x000ea20000002100 */
[----:B------:R-:W3:Y:S01]  /*0020*/  LDCU.64 UR8, c[0x0][0x890] ;  /* 0x00011200ff0877ac */ /* 0x000ee20008000a00 */
[----:B------:R-:W-:Y:S02]  /*0030*/  PRMT R78, RZ, 0x7610, R78 ;  /* 0x00007610ff4e7816 */ /* 0x000fe4000000004e */
[----:B------:R-:W-:Y:S02]  /*0040*/  ELECT P3, URZ, PT ;  /* 0x0000000000ff782f */ /* 0x000fe40003860000 */
[----:B---3--:R-:W-:-:S04]  /*0050*/  ISETP.NE.U32.AND P0, PT, RZ, UR8, PT ;  /* 0x00000008ff007c0c */ /* 0x008fc8000bf05070 */
[----:B------:R-:W-:Y:S02]  /*0060*/  ISETP.NE.AND.EX P1, PT, RZ, UR9, PT, P0 ;  /* 0x00000009ff007c0c */ /* 0x000fe4000bf25300 */
[----:B--2---:R-:W-:-:S05]  /*0070*/  SHF.R.U32.HI R79, RZ, 0x5, R87 ;  /* 0x00000005ff4f7819 */ /* 0x004fca0000011657 */
[----:B------:R-:W2:Y:S02]  /*0080*/  SHFL.IDX PT, R0, R79, RZ, 0x1f ;  /* 0x00001fff4f007589 */ /* 0x000ea400000e0000 */
[----:B--2---:R-:W-:-:S04]  /*0090*/  R2UR UR17, R0 ;  /* 0x00000000001172ca */ /* 0x004fc800000e0000 */
[----:B-1----:R-:W-:Y:S05]  /*00a0*/  @P1 BRA `(.L_x_0) ;  /* 0x0000000000301947 */ /* 0x002fea0003800000 */
[----:B------:R-:W1:Y:S02]  /*00b0*/  LDCU.64 UR4, c[0x0][0x888] ;  /* 0x00011100ff0477ac */ /* 0x000e640008000a00 */
[----:B-1----:R-:W-:-:S04]  /*00c0*/  UISETP.NE.U32.AND UP0, UPT, UR4, URZ, UPT ;  /* 0x000000ff0400728c */ /* 0x002fc8000bf05070 */
[----:B------:R-:W-:-:S09]  /*00d0*/  UISETP.NE.AND.EX UP0, UPT, UR5, URZ, UPT, UP0 ;  /* 0x000000ff0500728c */ /* 0x000fd2000bf05300 */
[----:B------:R-:W-:Y:S05]  /*00e0*/  BRA.U !UP0, `(.L_x_1) ;  /* 0x0000000108147547 */ /* 0x000fea000b800000 */
[----:B------:R-:W1:Y:S01]  /*00f0*/  LDC.64 R40, c[0x0][0x888] ;  /* 0x00022200ff287b82 */ /* 0x000e620000000a00 */
[----:B------:R-:W1:Y:S02]  /*0100*/  LDCU.64 UR4, c[0x0][0x358] ;  /* 0x00006b00ff0477ac */ /* 0x000e640008000a00 */
[----:B-1----:R1:W5:Y:S01]  /*0110*/  LDG.E R40, desc[UR4][R40.64] ;  /* 0x0000000428287981 */ /* 0x002362000c1e1900 */
[----:B------:R-:W-:Y:S01]  /*0120*/  HFMA2 R78, -RZ, RZ, 0, 5.9604644775390625e-08 ;  /* 0x00000001ff4e7431 */ /* 0x000fe200000001ff */
[----:B------:R-:W-:Y:S05]  /*0130*/  BRA `(.L_x_0) ;  /* 0x00000000000c7947 */ /* 0x000fea0003800000 */
.L_x_1:
[----:B------:R-:W1:Y:S01]  /*0140*/  LDCU UR4, c[0x0][0x880] ;  /* 0x00011000ff0477ac */ /* 0x000e620008000800 */
[----:B------:R-:W-:Y:S01]  /*0150*/  HFMA2 R78, -RZ, RZ, 0, 5.9604644775390625e-08 ;  /* 0x00000001ff4e7431 */ /* 0x000fe200000001ff */
[----:B-1----:R-:W-:-:S07]  /*0160*/  MOV R40, UR4 ;  /* 0x0000000400287c02 */ /* 0x002fce0008000f00 */
.L_x_0:
[----:B------:R-:W2:Y:S02]  /*0170*/  LDCU.64 UR4, c[0x0][0x8b0] ;  /* 0x00011600ff0477ac */ /* 0x000ea40008000a00 */
[----:B--2---:R-:W-:-:S04]  /*0180*/  UISETP.NE.U32.AND UP0, UPT, UR4, URZ, UPT ;  /* 0x000000ff0400728c */ /* 0x004fc8000bf05070 */
[----:B------:R-:W-:-:S09]  /*0190*/  UISETP.NE.AND.EX UP0, UPT, UR5, URZ, UPT, UP0 ;  /* 0x000000ff0500728c */ /* 0x000fd2000bf05300 */
[----:B------:R-:W-:Y:S05]  /*01a0*/  BRA.U UP0, `(.L_x_2) ;  /* 0x0000000100287547 */ /* 0x000fea000b800000 */
[----:B------:R-:W2:Y:S02]  /*01b0*/  LDCU.64 UR4, c[0x0][0x8a8] ;  /* 0x00011500ff0477ac */ /* 0x000ea40008000a00 */
[----:B--2---:R-:W-:-:S04]  /*01c0*/  UISETP.NE.U32.AND UP0, UPT, UR4, URZ, UPT ;  /* 0x000000ff0400728c */ /* 0x004fc8000bf05070 */
[----:B------:R-:W-:-:S09]  /*01d0*/  UISETP.NE.AND.EX UP0, UPT, UR5, URZ, UPT, UP0 ;  /* 0x000000ff0500728c */ /* 0x000fd2000bf05300 */
[----:B------:R-:W-:Y:S05]  /*01e0*/  BRA.U !UP0, `(.L_x_3) ;  /* 0x0000000108107547 */ /* 0x000fea000b800000 */
[----:B------:R-:W2:Y:S01]  /*01f0*/  LDC.64 R38, c[0x0][0x8a8] ;  /* 0x00022a00ff267b82 */ /* 0x000ea20000000a00 */
[----:B------:R-:W2:Y:S02]  /*0200*/  LDCU.64 UR4, c[0x0][0x358] ;  /* 0x00006b00ff0477ac */ /* 0x000ea40008000a00 */
[----:B--2---:R2:W5:Y:S01]  /*0210*/  LDG.E R38, desc[UR4][R38.64] ;  /* 0x0000000426267981 */ /* 0x004562000c1e1900 */
[----:B------:R-:W-:Y:S05]  /*0220*/  BRA `(.L_x_2) ;  /* 0x0000000000087947 */ /* 0x000fea0003800000 */
.L_x_3:
[----:B------:R-:W2:Y:S02]  /*0230*/  LDCU UR4, c[0x0][0x8a0] ;  /* 0x00011400ff0477ac */ /* 0x000ea40008000800 */
[----:B--2---:R-:W-:Y:S02]  /*0240*/  MOV R38, UR4 ;  /* 0x0000000400267c02 */ /* 0x004fe40008000f00 */
.L_x_2:
[----:B------:R-:W-:Y:S01]  /*0250*/  IMAD.U32 R0, RZ, RZ, UR17 ;  /* 0x00000011ff007e24 */ /* 0x000fe2000f8e00ff */
[----:B------:R-:W-:Y:S04]  /*0260*/  BSSY.RECONVERGENT B0, `(.L_x_4) ;  /* 0x000000c000007945 */ /* 0x000fe80003800200 */
[C---:B------:R-:W-:Y:S02]  /*0270*/  ISETP.NE.OR P2, PT, R0.reuse, 0x1, !P3 ;  /* 0x000000010000780c */ /* 0x040fe40005f45670 */
[----:B------:R-:W-:-:S11]  /*0280*/  ISETP.NE.OR P1, PT, R0, 0x3, !P3 ;  /* 0x000000030000780c */ /* 0x000fd60005f25670 */
[----:B------:R-:W-:Y:S05]  /*0290*/  @P2 BRA `(.L_x_5) ;  /* 0x0000000000202947 */ /* 0x000fea0003800000 */
[----:B------:R-:W3:Y:S02]  /*02a0*/  LDCU.64 UR4, c[0x0][0x348] ;  /* 0x00006900ff0477ac */ /* 0x000ee40008000a00 */
[----:B---3--:R-:W-:Y:S02]  /*02b0*/  UIADD3 UR6, UP1, UPT, UR4, 0x80, URZ ;  /* 0x0000008004067890 */ /* 0x008fe4000ff3e0ff */
[----:B------:R-:W-:Y:S02]  /*02c0*/  UIADD3 UR4, UP0, UPT, UR4, 0x180, URZ ;  /* 0x0000018004047890 */ /* 0x000fe4000ff1e0ff */
[----:B------:R-:W-:Y:S02]  /*02d0*/  UIADD3.X UR7, UPT, UPT, URZ, UR5, URZ, UP1, !UPT ;  /* 0x00000005ff077290 */ /* 0x000fe40008ffe4ff */
[----:B------:R-:W-:-:S07]  /*02e0*/  UIADD3.X UR5, UPT, UPT, URZ, UR5, URZ, UP0, !UPT ;  /* 0x00000005ff057290 */ /* 0x000fce00087fe4ff */
[----:B------:R3:W-:Y:S02]  /*02f0*/  UTMACCTL.PF [UR6] ;  /* 0x00000000060079b9 */ /* 0x0007e40008040000 */
[----:B------:R3:W-:Y:S02]  /*0300*/  UTMACCTL.PF [UR4] ;  /* 0x00000000040079b9 */ /* 0x0007e40008040000 */
[----:B---3--:R-:W-:Y:S01]  /*0310*/  NOP ;  /* 0x0000000000007918 */ /* 0x008fe20000000000 */
.L_x_5:
[----:B------:R-:W-:Y:S05]  /*0320*/  BSYNC.RECONVERGENT B0 ;  /* 0x0000000000007941 */ /* 0x000fea0003800200 */
.L_x_4:
[----:B------:R-:W-:Y:S04]  /*0330*/  BSSY.RECONVERGENT B0, `(.L_x_6) ;  /* 0x000000a000007945 */ /* 0x000fe80003800200 */
        /* <DEDUP_REMOVED lines=9> */
.L_x_7:
[----:B------:R-:W-:Y:S05]  /*03d0*/  BSYNC.RECONVERGENT B0 ;  /* 0x0000000000007941 */ /* 0x000fea0003800200 */
.L_x_6:
[----:B------:R-:W3:Y:S01]  /*03e0*/  LDCU.64 UR4, c[0x0][0x888] ;  /* 0x00011100ff0477ac */ /* 0x000ee20008000a00 */
[----:B------:R-:W-:Y:S01]  /*03f0*/  ISETP.NE.AND.EX P0, PT, RZ, UR9, PT, P0 ;  /* 0x00000009ff007c0c */ /* 0x000fe2000bf05300 */
[----:B------:R-:W-:Y:S01]  /*0400*/  UPLOP3.LUT UP3, UPT, UPT, UPT, UPT, 0x80, 0x8 ;  /* 0x000000000008789c */ /* 0x000fe20003f6f070 */
[----:B---3--:R-:W-:-:S04]  /*0410*/  ISETP.NE.U32.AND P1, PT, RZ, UR4, PT ;  /* 0x00000004ff007c0c */ /* 0x008fc8000bf25070 */
[----:B------:R-:W-:-:S13]  /*0420*/  ISETP.NE.AND.EX P1, PT, RZ, UR5, PT, P1 ;  /* 0x00000005ff007c0c */ /* 0x000fda000bf25310 */
[----:B------:R-:W-:Y:S05]  /*0430*/  @P1 BRA P0, `(.L_x_8) ;  /* 0x0000000000281947 */ /* 0x000fea0000000000 */
[----:B-----5:R-:W-:Y:S01]  /*0440*/  R2UR UR6, R40 ;  /* 0x00000000280672ca */ /* 0x020fe200000e0000 */
[----:B------:R-:W-:Y:S02]  /*0450*/  UISETP.NE.U32.AND UP0, UPT, UR8, URZ, UPT ;  /* 0x000000ff0800728c */ /* 0x000fe4000bf05070 */
[----:B------:R-:W-:Y:S02]  /*0460*/  UISETP.NE.U32.AND UP1, UPT, UR4, URZ, UPT ;  /* 0x000000ff0400728c */ /* 0x000fe4000bf25070 */
[----:B------:R-:W-:Y:S02]  /*0470*/  UISETP.NE.AND.EX UP2, UPT, UR9, URZ, UPT, UP0 ;  /* 0x000000ff0900728c */ /* 0x000fe4000bf45300 */
[----:B------:R-:W-:-:S04]  /*0480*/  UISETP.NE.AND.EX UP0, UPT, UR5, URZ, UPT, UP1 ;  /* 0x000000ff0500728c */ /* 0x000fc8000bf05310 */
[----:B------:R-:W-:Y:S02]  /*0490*/  USEL UR4, URZ, 0xffffffff, UP0 ;  /* 0xffffffffff047887 */ /* 0x000fe40008000000 */
[----:B------:R-:W-:-:S04]  /*04a0*/  UISETP.NE.AND UP1, UPT, UR6, URZ, UPT ;  /* 0x000000ff0600728c */ /* 0x000fc8000bf25270 */
[----:B------:R-:W-:-:S04]  /*04b0*/  @!UP2 USEL UR4, URZ, 0xffffffff, UP1 ;  /* 0xffffffffff04a887 */ /* 0x000fc80008800000 */
[----:B------:R-:W-:-:S04]  /*04c0*/  ULOP3.LUT UR4, UR4, 0x1, URZ, 0xc0, !UPT ;  /* 0x0000000104047892 */ /* 0x000fc8000f8ec0ff */
[----:B------:R-:W-:-:S11]  /*04d0*/  UISETP.NE.U32.AND UP3, UPT, UR4, 0x1, UPT ;  /* 0x000000010400788c */ /* 0x000fd6000bf65070 */
.L_x_8:
[----:B------:R-:W3:Y:S01]  /*04e0*/  SHFL.IDX PT, R2, R79, RZ, 0x1f ;  /* 0x00001fff4f027589 */ /* 0x000ee200000e0000 */
[----:B------:R-:W-:-:S04]  /*04f0*/  UISETP.NE.AND UP0, UPT, UR17, 0x2, UPT ;  /* 0x000000021100788c */ /* 0x000fc8000bf05270 */
[----:B------:R-:W-:Y:S01]  /*0500*/  USEL UR46, URZ, 0x1, UP0 ;  /* 0x00000001ff2e7887 */ /* 0x000fe20008000000 */
[----:B---3--:R-:W-:-:S13]  /*0510*/  ISETP.NE.AND P0, PT, R2, RZ, PT ;  /* 0x000000ff0200720c */ /* 0x008fda0003f05270 */
[----:B------:R-:W-:Y:S05]  /*0520*/  @P0 BRA `(.L_x_9) ;  /* 0x0000000000e40947 */ /* 0x000fea0003800000 */
[----:B------:R-:W-:Y:S01]  /*0530*/  ELECT P0, URZ, PT ;  /* 0x0000000000ff782f */ /* 0x000fe20003800000 */
[----:B------:R-:W-:-:S12]  /*0540*/  BSSY.RECONVERGENT B0, `(.L_x_9) ;  /* 0x0000037000007945 */ /* 0x000fd80003800200 */
[----:B------:R-:W-:Y:S05]  /*0550*/  @!P0 BRA `(.L_x_10) ;  /* 0x0000000000d48947 */ /* 0x000fea0003800000 */
[----:B------:R-:W3:Y:S01]  /*0560*/  S2UR UR4, SR_CgaCtaId ;  /* 0x00000000000479c3 */ /* 0x000ee20000008800 */
[----:B------:R-:W-:Y:S01]  /*0570*/  UMOV UR5, 0x400 ;  /* 0x0000040000057882 */ /* 0x000fe20000000000 */
[----:B------:R-:W-:Y:S01]  /*0580*/  UMOV UR8, 0x1 ;  /* 0x0000000100087882 */ /* 0x000fe20000000000 */
[----:B------:R-:W-:Y:S01]  /*0590*/  UMOV UR6, 0x7 ;  /* 0x0000000700067882 */ /* 0x000fe20000000000 */
[----:B------:R-:W-:-:S04]  /*05a0*/  UIADD3 UR8, UPT, UPT, -UR8, 0x100000, URZ ;  /* 0x0010000008087890 */ /* 0x000fc8000fffe1ff */
[----:B------:R-:W-:Y:S02]  /*05b0*/  USHF.L.U32 UR9, UR8, 0xb, URZ ;  /* 0x0000000b08097899 */ /* 0x000fe400080006ff */
[----:B------:R-:W-:Y:S02]  /*05c0*/  USHF.L.U32 UR8, UR8, 0x1, URZ ;  /* 0x0000000108087899 */ /* 0x000fe400080006ff */
[----:B------:R-:W-:-:S04]  /*05d0*/  UIADD3 UR6, UPT, UPT, -UR6, 0x100000, URZ ;  /* 0x0010000006067890 */ /* 0x000fc8000fffe1ff */
[----:B------:R-:W-:Y:S02]  /*05e0*/  USHF.L.U32 UR7, UR6, 0xb, URZ ;  /* 0x0000000b06077899 */ /* 0x000fe400080006ff */
[----:B------:R-:W-:Y:S02]  /*05f0*/  USHF.L.U32 UR6, UR6, 0x1, URZ ;  /* 0x0000000106067899 */ /* 0x000fe400080006ff */
[----:B---3--:R-:W-:Y:S01]  /*0600*/  ULEA UR4, UR4, UR5, 0x18 ;  /* 0x0000000504047291 */ /* 0x008fe2000f8ec0ff */
[----:B------:R-:W3:Y:S11]  /*0610*/  FENCE.VIEW.ASYNC.S ;  /* 0x00000000000073c6 */ /* 0x000ef60000000000 */
[----:B---3--:R3:W4:Y:S01]  /*0620*/  SYNCS.EXCH.64 URZ, [UR4], UR8 ;  /* 0x0000000804ff75b2 */ /* 0x0087220008000100 */
[----:B------:R3:W1:Y:S01]  /*0630*/  SYNCS.EXCH.64 URZ, [UR4+0xa0], UR6 ;  /* 0x0000a00604ff75b2 */ /* 0x0006620008000100 */
        /* <DEDUP_REMOVED lines=37> */
[----:B------:R3:W1:Y:S02]  /*0890*/  SYNCS.EXCH.64 URZ, [UR4+0x138], UR6 ;  /* 0x0001380604ff75b2 */ /* 0x0006640008000100 */
[----:B---34-:R-:W-:Y:S01]  /*08a0*/  NOP ;  /* 0x0000000000007918 */ /* 0x018fe20000000000 */
.L_x_10:
[----:B------:R-:W-:Y:S05]  /*08b0*/  BSYNC.RECONVERGENT B0 ;  /* 0x0000000000007941 */ /* 0x000fea0003800200 */
.L_x_9:
[----:B------:R-:W3:Y:S01]  /*08c0*/  SHFL.IDX PT, R2, R79, RZ, 0x1f ;  /* 0x00001fff4f027589 */ /* 0x000ee200000e0000 */
[----:B------:R-:W-:Y:S01]  /*08d0*/  NOP ;  /* 0x0000000000007918 */ /* 0x000fe20000000000 */
[----:B---3--:R-:W-:-:S13]  /*08e0*/  ISETP.NE.AND P0, PT, R2, 0x1, PT ;  /* 0x000000010200780c */ /* 0x008fda0003f05270 */
[----:B------:R-:W-:Y:S05]  /*08f0*/  @P0 BRA `(.L_x_11) ;  /* 0x0000000000580947 */ /* 0x000fea0003800000 */
        /* <DEDUP_REMOVED lines=9> */
[----:B------:R-:W-:Y:S01]  /*0990*/  USHF.L.U32 UR6, UR6, 0x1, URZ ;  /* 0x0000000106067899 */ /* 0x000fe200080006ff */
[----:B------:R-:W-:Y:S01]  /*09a0*/  ELECT P0, URZ, PT ;  /* 0x0000000000ff782f */ /* 0x000fe20003800000 */
[----:B---3--:R-:W-:Y:S01]  /*09b0*/  ULEA UR4, UR4, UR5, 0x18 ;  /* 0x0000000504047291 */ /* 0x008fe2000f8ec0ff */
[----:B------:R-:W3:Y:S11]  /*09c0*/  FENCE.VIEW.ASYNC.S ;  /* 0x00000000000073c6 */ /* 0x000ef60000000000 */
[----:B---3--:R3:W4:Y:S01]  /*09d0*/  SYNCS.EXCH.64 URZ, [UR4+0x140], UR8 ;  /* 0x0001400804ff75b2 */ /* 0x0087220008000100 */
[----:B------:R3:W1:Y:S01]  /*09e0*/  SYNCS.EXCH.64 URZ, [UR4+0x160], UR6 ;  /* 0x0001600604ff75b2 */ /* 0x0006620008000100 */
[----:B------:R3:W1:Y:S01]  /*09f0*/  SYNCS.EXCH.64 URZ, [UR4+0x148], UR8 ;  /* 0x0001480804ff75b2 */ /* 0x0006620008000100 */
[----:B------:R3:W1:Y:S01]  /*0a00*/  SYNCS.EXCH.64 URZ, [UR4+0x168], UR6 ;  /* 0x0001680604ff75b2 */ /* 0x0006620008000100 */
[----:B------:R3:W1:Y:S01]  /*0a10*/  SYNCS.EXCH.64 URZ, [UR4+0x150], UR8 ;  /* 0x0001500804ff75b2 */ /* 0x0006620008000100 */
[----:B------:R3:W1:Y:S01]  /*0a20*/  SYNCS.EXCH.64 URZ, [UR4+0x170], UR6 ;  /* 0x0001700604ff75b2 */ /* 0x0006620008000100 */
[----:B------:R3:W1:Y:S01]  /*0a30*/  SYNCS.EXCH.64 URZ, [UR4+0x158], UR8 ;  /* 0x0001580804ff75b2 */ /* 0x0006620008000100 */
[----:B------:R3:W1:Y:S01]  /*0a40*/  SYNCS.EXCH.64 URZ, [UR4+0x178], UR6 ;  /* 0x0001780604ff75b2 */ /* 0x0006620008000100 */
[----:B------:R-:W-:Y:S01]  /*0a50*/  NOP ;  /* 0x0000000000007918 */ /* 0x000fe20000000000 */
.L_x_11:
[----:B------:R-:W2:Y:S01]  /*0a60*/  SHFL.IDX PT, R2, R79, RZ, 0x1f ;  /* 0x00001fff4f027589 */ /* 0x000ea200000e0000 */
[----:B------:R-:W-:Y:S01]  /*0a70*/  NOP ;  /* 0x0000000000007918 */ /* 0x000fe20000000000 */
[----:B--2---:R-:W-:-:S13]  /*0a80*/  ISETP.NE.AND P0, PT, R2, 0x3, PT ;  /* 0x000000030200780c */ /* 0x004fda0003f05270 */
[----:B------:R-:W-:Y:S05]  /*0a90*/  @P0 BRA `(.L_x_12) ;  /* 0x0000000000300947 */ /* 0x000fea0003800000 */
[----:B---3--:R-:W2:Y:S01]  /*0aa0*/  S2UR UR4, SR_CgaCtaId ;  /* 0x00000000000479c3 */ /* 0x008ea20000008800 */
[----:B------:R-:W-:Y:S01]  /*0ab0*/  UMOV UR6, 0x400 ;  /* 0x0000040000067882 */ /* 0x000fe20000000000 */
[----:B------:R-:W-:Y:S01]  /*0ac0*/  UMOV UR5, 0x20 ;  /* 0x0000002000057882 */ /* 0x000fe20000000000 */
[----:B------:R-:W-:Y:S01]  /*0ad0*/  ELECT P0, URZ, PT ;  /* 0x0000000000ff782f */ /* 0x000fe20003800000 */
[----:B--2---:R-:W-:Y:S02]  /*0ae0*/  ULEA UR6, UR4, UR6, 0x18 ;  /* 0x0000000604067291 */ /* 0x004fe4000f8ec0ff */
[----:B------:R-:W-:-:S04]  /*0af0*/  UIADD3 UR4, UPT, UPT, -UR5, 0x100000, URZ ;  /* 0x0010000005047890 */ /* 0x000fc8000fffe1ff */
[----:B------:R-:W-:Y:S02]  /*0b00*/  USHF.L.U32 UR5, UR4, 0xb, URZ ;  /* 0x0000000b04057899 */ /* 0x000fe400080006ff */
[----:B------:R-:W-:Y:S01]  /*0b10*/  USHF.L.U32 UR4, UR4, 0x1, URZ ;  /* 0x0000000104047899 */ /* 0x000fe200080006ff */
[----:B------:R-:W2:Y:S11]  /*0b20*/  FENCE.VIEW.ASYNC.S ;  /* 0x00000000000073c6 */ /* 0x000eb60000000000 */
[----:B--2---:R2:W3:Y:S01]  /*0b30*/  SYNCS.EXCH.64 URZ, [UR6+0x180], UR4 ;  /* 0x0001800406ff75b2 */ /* 0x0044e20008000100 */
[----:B------:R2:W1:Y:S01]  /*0b40*/  SYNCS.EXCH.64 URZ, [UR6+0x188], UR4 ;  /* 0x0001880406ff75b2 */ /* 0x0004620008000100 */
[----:B------:R-:W-:Y:S01]  /*0b50*/  NOP ;  /* 0x0000000000007918 */ /* 0x000fe20000000000 */
.L_x_12:
[----:B------:R-:W4:Y:S01]  /*0b60*/  SHFL.IDX PT, R2, R79, RZ, 0x1f ;  /* 0x00001fff4f027589 */ /* 0x000f2200000e0000 */
[----:B------:R-:W-:Y:S01]  /*0b70*/  NOP ;  /* 0x0000000000007918 */ /* 0x000fe20000000000 */
[----:B----4-:R-:W-:-:S13]  /*0b80*/  ISETP.NE.AND P0, PT, R2, 0x4, PT ;  /* 0x000000040200780c */ /* 0x010fda0003f05270 */
[----:B------:R-:W-:Y:S05]  /*0b90*/  @P0 BRA `(.L_x_13) ;  /* 0x00000000004c0947 */ /* 0x000fea0003800000 */
[----:B--23--:R-:W2:Y:S01]  /*0ba0*/  S2UR UR6, SR_CgaCtaId ;  /* 0x00000000000679c3 */ /* 0x00cea20000008800 */
[----:B------:R-:W-:Y:S01]  /*0bb0*/  UMOV UR4, 0xe20 ;  /* 0x00000e2000047882 */ /* 0x000fe20000000000 */
[----:B------:R-:W-:Y:S01]  /*0bc0*/  UMOV UR5, 0x400 ;  /* 0x0000040000057882 */ /* 0x000fe20000000000 */
[----:B------:R-:W-:Y:S01]  /*0bd0*/  USEL UR4, UR4, 0xc20, UP3 ;  /* 0x00000c2004047887 */ /* 0x000fe20009800000 */
[----:B------:R-:W-:Y:S01]  /*0be0*/  UMOV UR8, 0x1 ;  /* 0x0000000100087882 */ /* 0x000fe20000000000 */
[----:B------:R-:W-:Y:S01]  /*0bf0*/  ELECT P0, URZ, PT ;  /* 0x0000000000ff782f */ /* 0x000fe20003800000 */
[----:B------:R-:W-:-:S04]  /*0c00*/  UIADD3 UR8, UPT, UPT, -UR8, 0x100000, URZ ;  /* 0x0010000008087890 */ /* 0x000fc8000fffe1ff */
[----:B------:R-:W-:Y:S02]  /*0c10*/  USHF.L.U32 UR9, UR8, 0xb, URZ ;  /* 0x0000000b08097899 */ /* 0x000fe400080006ff */
[----:B------:R-:W-:Y:S02]  /*0c20*/  USHF.L.U32 UR8, UR8, 0x1, URZ ;  /* 0x0000000108087899 */ /* 0x000fe400080006ff */
[----:B--2---:R-:W-:Y:S02]  /*0c30*/  ULEA UR6, UR6, UR5, 0x18 ;  /* 0x0000000506067291 */ /* 0x004fe4000f8ec0ff */
[----:B------:R-:W-:-:S04]  /*0c40*/  UIADD3 UR4, UPT, UPT, -UR4, 0x100000, URZ ;  /* 0x0010000004047890 */ /* 0x000fc8000fffe1ff */
[----:B------:R-:W-:Y:S02]  /*0c50*/  USHF.L.U32 UR5, UR4, 0xb, URZ ;  /* 0x0000000b04057899 */ /* 0x000fe400080006ff */
[----:B------:R-:W-:Y:S01]  /*0c60*/  USHF.L.U32 UR4, UR4, 0x1, URZ ;  /* 0x0000000104047899 */ /* 0x000fe200080006ff */
[----:B------:R-:W2:Y:S03]  /*0c70*/  FENCE.VIEW.ASYNC.S ;  /* 0x00000000000073c6 */ /* 0x000ea60000000000 */
[----:B--2---:R4:W2:Y:S08]  /*0c80*/  SYNCS.EXCH.64 URZ, [UR6+0x190], UR8 ;  /* 0x0001900806ff75b2 */ /* 0x0048b00008000100 */
[----:B------:R4:W3:Y:S01]  /*0c90*/  SYNCS.EXCH.64 URZ, [UR6+0x1a0], UR4 ;  /* 0x0001a00406ff75b2 */ /* 0x0008e20008000100 */
[----:B------:R4:W1:Y:S01]  /*0ca0*/  SYNCS.EXCH.64 URZ, [UR6+0x198], UR8 ;  /* 0x0001980806ff75b2 */ /* 0x0008620008000100 */
[----:B------:R4:W1:Y:S02]  /*0cb0*/  SYNCS.EXCH.64 URZ, [UR6+0x1a8], UR4 ;  /* 0x0001a80406ff75b2 */ /* 0x0008640008000100 */
[----:B----4-:R-:W-:Y:S01]  /*0cc0*/  NOP ;  /* 0x0000000000007918 */ /* 0x010fe20000000000 */
.L_x_13:
[----:B------:R-:W4:Y:S01]  /*0cd0*/  SHFL.IDX PT, R2, R79, RZ, 0x1f ;  /* 0x00001fff4f027589 */ /* 0x000f2200000e0000 */
[----:B------:R-:W-:Y:S01]  /*0ce0*/  NOP ;  /* 0x0000000000007918 */ /* 0x000fe20000000000 */
[----:B----4-:R-:W-:-:S13]  /*0cf0*/  ISETP.NE.AND P0, PT, R2, 0x5, PT ;  /* 0x000000050200780c */ /* 0x010fda0003f05270 */
[----:B------:R-:W-:Y:S05]  /*0d00*/  @P0 BRA `(.L_x_14) ;  /* 0x0000000000580947 */ /* 0x000fea0003800000 */
[----:B--23--:R-:W2:Y:S01]  /*0d10*/  S2UR UR4, SR_CgaCtaId ;  /* 0x00000000000479c3 */ /* 0x00cea20000008800 */
        /* <DEDUP_REMOVED lines=10> */
[----:B--2---:R-:W-:Y:S01]  /*0dc0*/  ULEA UR4, UR4, UR5, 0x18 ;  /* 0x0000000504047291 */ /* 0x004fe2000f8ec0ff */
[----:B------:R-:W2:Y:S11]  /*0dd0*/  FENCE.VIEW.ASYNC.S ;  /* 0x00000000000073c6 */ /* 0x000eb60000000000 */
[----:B--2---:R4:W2:Y:S01]  /*0de0*/  SYNCS.EXCH.64 URZ, [UR4+0x1b0], UR8 ;  /* 0x0001b00804ff75b2 */ /* 0x0048a20008000100 */
[----:B------:R4:W3:Y:S01]  /*0df0*/  SYNCS.EXCH.64 URZ, [UR4+0x1d0], UR6 ;  /* 0x0001d00604ff75b2 */ /* 0x0008e20008000100 */
[----:B------:R4:W1:Y:S01]  /*0e00*/  SYNCS.EXCH.64 URZ, [UR4+0x1b8], UR8 ;  /* 0x0001b80804ff75b2 */ /* 0x0008620008000100 */
[----:B------:R4:W1:Y:S01]  /*0e10*/  SYNCS.EXCH.64 URZ, [UR4+0x1d8], UR6 ;  /* 0x0001d80604ff75b2 */ /* 0x0008620008000100 */
[----:B------:R4:W1:Y:S01]  /*0e20*/  SYNCS.EXCH.64 URZ, [UR4+0x1c0], UR8 ;  /* 0x0001c00804ff75b2 */ /* 0x0008620008000100 */
[----:B------:R4:W1:Y:S01]  /*0e30*/  SYNCS.EXCH.64 URZ, [UR4+0x1e0], UR6 ;  /* 0x0001e00604ff75b2 */ /* 0x0008620008000100 */
[----:B------:R4:W1:Y:S01]  /*0e40*/  SYNCS.EXCH.64 URZ, [UR4+0x1c8], UR8 ;  /* 0x0001c80804ff75b2 */ /* 0x0008620008000100 */
[----:B------:R4:W1:Y:S02]  /*0e50*/  SYNCS.EXCH.64 URZ, [UR4+0x1e8], UR6 ;  /* 0x0001e80604ff75b2 */ /* 0x0008640008000100 */
[----:B----4-:R-:W-:Y:S01]  /*0e60*/  NOP ;  /* 0x0000000000007918 */ /* 0x010fe20000000000 */
.L_x_14:
[----:B------:R-:W4:Y:S01]  /*0e70*/  SHFL.IDX PT, R2, R79, RZ, 0x1f ;  /* 0x00001fff4f027589 */ /* 0x000f2200000e0000 */
[----:B------:R-:W1:Y:S01]  /*0e80*/  S2UR UR45, SR_CgaCtaId ;  /* 0x00000000002d79c3 */ /* 0x000e620000008800 */
[----:B------:R-:W-:Y:S01]  /*0e90*/  NOP ;  /* 0x0000000000007918 */ /* 0x000fe20000000000 */
[----:B----4-:R-:W-:-:S13]  /*0ea0*/  ISETP.NE.AND P0, PT, R2, 0x3, PT ;  /* 0x000000030200780c */ /* 0x010fda0003f05270 */
[----:B-1----:R-:W-:Y:S05]  /*0eb0*/  @P0 BRA `(.L_x_15) ;  /* 0x0000000000340947 */ /* 0x002fea0003800000 */
[----:B--23--:R-:W-:Y:S01]  /*0ec0*/  UMOV UR4, 0x400 ;  /* 0x0000040000047882 */ /* 0x00cfe20000000000 */
[----:B------:R-:W-:Y:S01]  /*0ed0*/  UMOV UR6, 0x20 ;  /* 0x0000002000067882 */ /* 0x000fe20000000000 */
[----:B------:R-:W-:Y:S02]  /*0ee0*/  ULEA UR4, UR45, UR4, 0x18 ;  /* 0x000000042d047291 */ /* 0x000fe4000f8ec0ff */
[----:B------:R-:W-:-:S04]  /*0ef0*/  UIADD3 UR6, UPT, UPT, -UR6, 0x100000, URZ ;  /* 0x0010000006067890 */ /* 0x000fc8000fffe1ff */
[----:B------:R-:W-:Y:S02]  /*0f00*/  USHF.L.U32 UR7, UR6, 0xb, URZ ;  /* 0x0000000b06077899 */ /* 0x000fe400080006ff */
[----:B------:R-:W-:Y:S01]  /*0f10*/  USHF.L.U32 UR6, UR6, 0x1, URZ ;  /* 0x0000000106067899 */ /* 0x000fe200080006ff */
[----:B------:R-:W-:Y:S01]  /*0f20*/  ELECT P0, URZ, PT ;  /* 0x0000000000ff782f */ /* 0x000fe20003800000 */
[----:B------:R-:W1:Y:S10]  /*0f30*/  FENCE.VIEW.ASYNC.S ;  /* 0x00000000000073c6 */ /* 0x000e740000000000 */
[----:B-1----:R1:W4:Y:S01]  /*0f40*/  SYNCS.EXCH.64 URZ, [UR4+0x1f0], UR6 ;  /* 0x0001f00604ff75b2 */ /* 0x0023220008000100 */
[----:B------:R1:W2:Y:S01]  /*0f50*/  SYNCS.EXCH.64 URZ, [UR4+0x200], UR6 ;  /* 0x0002000604ff75b2 */ /* 0x0002a20008000100 */
[----:B------:R1:W3:Y:S01]  /*0f60*/  SYNCS.EXCH.64 URZ, [UR4+0x1f8], UR6 ;  /* 0x0001f80604ff75b2 */ /* 0x0002e20008000100 */
[----:B------:R1:W1:Y:S01]  /*0f70*/  SYNCS.EXCH.64 URZ, [UR4+0x208], UR6 ;  /* 0x0002080604ff75b2 */ /* 0x0002620008000100 */
[----:B------:R-:W-:Y:S01]  /*0f80*/  NOP ;  /* 0x0000000000007918 */ /* 0x000fe20000000000 */
.L_x_15:
[----:B------:R-:W4:Y:S01]  /*0f90*/  LDCU UR33, c[0x0][0x36c] ;  /* 0x00006d80ff2177ac */ /* 0x000f220008000800 */
[----:B------:R-:W-:Y:S01]  /*0fa0*/  ISETP.NE.OR P3, PT, R0, 0x2, !P3 ;  /* 0x000000020000780c */ /* 0x000fe20005f65670 */
[----:B------:R-:W-:Y:S01]  /*0fb0*/  NOP ;  /* 0x0000000000007918 */ /* 0x000fe20000000000 */
[----:B------:R-:W-:Y:S01]  /*0fc0*/  LOP3.LUT R0, R87, 0x1f, RZ, 0xc0, !PT ;  /* 0x0000001f57007812 */ /* 0x000fe200078ec0ff */
[----:B------:R-:W-:Y:S02]  /*0fd0*/  UISETP.NE.AND UP4, UPT, UR17, URZ, UPT ;  /* 0x000000ff1100728c */ /* 0x000fe4000bf85270 */
[----:B----4-:R-:W-:-:S09]  /*0fe0*/  UISETP.EQ.U32.AND UP0, UPT, UR33, 0x1, UPT ;  /* 0x000000012100788c */ /* 0x010fd2000bf02070 */
[----:B------:R-:W-:Y:S05]  /*0ff0*/  BRA.U !UP0, `(.L_x_16) ;  /* 0x0000000108087547 */ /* 0x000fea000b800000 */
[----:B-123--:R-:W-:Y:S01]  /*1000*/  UCGABAR_ARV ;  /* 0x00000000000079c7 */ /* 0x00efe20008000000 */
[----:B------:R-:W-:Y:S05]  /*1010*/  BRA `(.L_x_17) ;  /* 0x0000000000047947 */ /* 0x000fea0003800000 */
.L_x_16:
[----:B-123--:R-:W-:Y:S01]  /*1020*/  NOP ;  /* 0x0000000000007918 */ /* 0x00efe20000000000 */
.L_x_17:
[----:B------:R-:W1:Y:S01]  /*1030*/  S2UR UR9, SR_CTAID.Y ;  /* 0x00000000000979c3 */ /* 0x000e620000002600 */
[----:B------:R-:W-:-:S05]  /*1040*/  CS2R.32 R80, SR_CgaSize ;  /* 0x0000000000507805 */ /* 0x000fca0000008a00 */
[----:B------:R-:W-:-:S05]  /*1050*/  IMAD R80, R80, -0xa0, RZ ;  /* 0xffffff6050507824 */ /* 0x000fca00078e02ff */
[----:B------:R-:W-:-:S14]  /*1060*/  R2UR UR5, R80 ;  /* 0x00000000500572ca */ /* 0x000fdc00000e0000 */
[----:B------:R-:W2:Y:S01]  /*1070*/  LDCU UR5, c[0x0][UR5+0x2b4] ;  /* 0x00005680050577ac */ /* 0x000ea20008000800 */
[----:B------:R-:W-:-:S05]  /*1080*/  CS2R.32 R80, SR_CgaSize ;  /* 0x0000000000507805 */ /* 0x000fca0000008a00 */
[----:B------:R-:W-:-:S05]  /*1090*/  IMAD R80, R80, -0xa0, RZ ;  /* 0xffffff6050507824 */ /* 0x000fca00078e02ff */
[----:B------:R-:W-:-:S14]  /*10a0*/  R2UR UR4, R80 ;  /* 0x00000000500472ca */ /* 0x000fdc00000e0000 */
[----:B------:R-:W3:Y:S01]  /*10b0*/  LDCU UR4, c[0x0][UR4+0x2b0] ;  /* 0x00005600040477ac */ /* 0x000ee20008000800 */
[----:B------:R-:W4:Y:S01]  /*10c0*/  S2UR UR8, SR_CTAID.X ;  /* 0x00000000000879c3 */ /* 0x000f220000002500 */
[----:B------:R-:W-:-:S05]  /*10d0*/  CS2R.32 R80, SR_CgaSize ;  /* 0x0000000000507805 */ /* 0x000fca0000008a00 */
[----:B------:R-:W-:-:S05]  /*10e0*/  IMAD R80, R80, -0xa0, RZ ;  /* 0xffffff6050507824 */ /* 0x000fca00078e02ff */
[----:B------:R-:W-:-:S14]  /*10f0*/  R2UR UR10, R80 ;  /* 0x00000000500a72ca */ /* 0x000fdc00000e0000 */
[----:B------:R-:W3:Y:S01]  /*1100*/  LDCU UR10, c[0x0][UR10+0x2a4] ;  /* 0x000054800a0a77ac */ /* 0x000ee20008000800 */
[----:B------:R-:W-:Y:S01]  /*1110*/  ULOP3.LUT UR47, UR45, 0x3, URZ, 0xc0, !UPT ;  /* 0x000000032d2f7892 */ /* 0x000fe2000f8ec0ff */
[----:B------:R-:W-:-:S05]  /*1120*/  CS2R.32 R80, SR_CgaSize ;  /* 0x0000000000507805 */ /* 0x000fca0000008a00 */
[----:B------:R-:W-:-:S05]  /*1130*/  IMAD R80, R80, -0xa0, RZ ;  /* 0xffffff6050507824 */ /* 0x000fca00078e02ff */
[----:B------:R-:W-:-:S14]  /*1140*/  R2UR UR61, R80 ;  /* 0x00000000503d72ca */ /* 0x000fdc00000e0000 */
[----:B------:R-:W3:Y:S01]  /*1150*/  LDCU UR61, c[0x0][UR61+0x2a0] ;  /* 0x000054003d3d77ac */ /* 0x000ee20008000800 */
[----:B------:R-:W3:Y:S01]  /*1160*/  S2UR UR36, SR_CTAID.Z ;  /* 0x00000000002479c3 */ /* 0x000ee20000002700 */
[----:B------:R-:W3:Y:S01]  /*1170*/  LDCU UR25, c[0x0][0xb24] ;  /* 0x00016480ff1977ac */ /* 0x000ee20008000800 */
[----:B------:R-:W-:Y:S01]  /*1180*/  UISETP.GT.U32.AND UP1, UPT, UR47, 0xffff, UPT ;  /* 0x0000ffff2f00788c */ /* 0x000fe2000bf24070 */
[----:B-1----:R-:W-:Y:S01]  /*1190*/  I2FP.F32.U32 R2, UR9 ;  /* 0x0000000900027c45 */ /* 0x002fe20008201000 */
[----:B------:R-:W-:Y:S01]  /*11a0*/  UMOV UR21, 0xf ;  /* 0x0000000f00157882 */ /* 0x000fe20000000000 */
[----:B------:R-:W-:Y:S01]  /*11b0*/  UMOV UR24, 0x1111 ;  /* 0x0000111100187882 */ /* 0x000fe20000000000 */
[----:B------:R-:W-:Y:S02]  /*11c0*/  USHF.L.U32 UR28, UR45, 0x7, URZ ;  /* 0x000000072d1c7899 */ /* 0x000fe400080006ff */
[----:B--2---:R-:W-:Y:S01]  /*11d0*/  FMUL R2, R2, UR5 ;  /* 0x0000000502027c20 */ /* 0x004fe20008400000 */
[----:B------:R-:W-:Y:S01]  /*11e0*/  USEL UR5, UR47, 0xffff, !UP1 ;  /* 0x0000ffff2f057887 */ /* 0x000fe2000c800000 */
[----:B----4-:R-:W-:Y:S01]  /*11f0*/  I2FP.F32.U32 R3, UR8 ;  /* 0x0000000800037c45 */ /* 0x010fe20008201000 */
[----:B------:R-:W-:-:S03]  /*1200*/  USHF.L.U32 UR27, UR45, 0xb, URZ ;  /* 0x0000000b2d1b7899 */ /* 0x000fc600080006ff */
[----:B------:R-:W1:Y:S01]  /*1210*/  F2I.U32.TRUNC.NTZ R2, R2 ;  /* 0x0000000200027305 */ /* 0x000e62000020f000 */
[----:B------:R-:W-:Y:S01]  /*1220*/  ULOP3.LUT UR5, UR5, 0xffff, URZ, 0xc0, !UPT ;  /* 0x0000ffff05057892 */ /* 0x000fe2000f8ec0ff */
[----:B---3--:R-:W-:Y:S01]  /*1230*/  FMUL R3, R3, UR4 ;  /* 0x0000000403037c20 */ /* 0x008fe20008400000 */
[----:B------:R-:W-:Y:S02]  /*1240*/  ULOP3.LUT UR4, UR45, 0xc, URZ, 0xc0, !UPT ;  /* 0x0000000c2d047892 */ /* 0x000fe4000f8ec0ff */
[----:B------:R-:W-:Y:S02]  /*1250*/  USHF.L.U32 UR24, UR24, UR5, URZ ;  /* 0x0000000518187299 */ /* 0x000fe400080006ff */
[----:B------:R-:W-:Y:S01]  /*1260*/  UISETP.GT.U32.AND UP0, UPT, UR4, 0xffff, UPT ;  /* 0x0000ffff0400788c */ /* 0x000fe2000bf04070 */
[----:B------:R-:W2:Y:S01]  /*1270*/  F2I.U32.TRUNC.NTZ R3, R3 ;  /* 0x0000000300037305 */ /* 0x000ea2000020f000 */
[----:B------:R-:W-:Y:S02]  /*1280*/  USHF.R.U32.HI UR29, URZ, 0x2, UR45 ;  /* 0x00000002ff1d7899 */ /* 0x000fe4000801162d */
[----:B------:R-:W-:Y:S01]  /*1290*/  USEL UR4, UR4, 0xffff, !UP0 ;  /* 0x0000ffff04047887 */ /* 0x000fe2000c000000 */
[----:B------:R-:W3:Y:S01]  /*12a0*/  LDCU UR42, c[0x0][0xb24] ;  /* 0x00016480ff2a77ac */ /* 0x000ee20008000800 */
[----:B-1----:R-:W-:-:S02]  /*12b0*/  R2UR UR6, R2 ;  /* 0x00000000020672ca */ /* 0x002fc400000e0000 */
[----:B------:R-:W-:Y:S01]  /*12c0*/  ULOP3.LUT UR4, UR4, 0xffff, URZ, 0xc0, !UPT ;  /* 0x0000ffff04047892 */ /* 0x000fe2000f8ec0ff */
[----:B------:R-:W-:Y:S01]  /*12d0*/  PRMT R2, RZ, 0x7610, R2 ;  /* 0x00007610ff027816 */ /* 0x000fe20000000002 */
[----:B------:R-:W1:Y:S01]  /*12e0*/  LDCU UR32, c[0x0][0xb30] ;  /* 0x00016600ff2077ac */ /* 0x000e620008000800 */
[----:B--2---:R-:W-:Y:S01]  /*12f0*/  R2UR UR7, R3 ;  /* 0x00000000030772ca */ /* 0x004fe200000e0000 */
[----:B------:R-:W-:Y:S02]  /*1300*/  USHF.L.U32 UR21, UR21, UR4, URZ ;  /* 0x0000000415157299 */ /* 0x000fe400080006ff */
[----:B------:R-:W-:-:S05]  /*1310*/  UISETP.NE.AND UP6, UPT, UR17, 0x2, UPT ;  /* 0x000000021100788c */ /* 0x000fca000bfc5270 */
[----:B------:R-:W-:Y:S02]  /*1320*/  UIADD3 UR4, UPT, UPT, -UR6, URZ, URZ ;  /* 0x000000ff06047290 */ /* 0x000fe4000fffe1ff */
[----:B------:R-:W-:Y:S02]  /*1330*/  ULOP3.LUT UR28, UR28, 0x600, URZ, 0xc0, !UPT ;  /* 0x000006001c1c7892 */ /* 0x000fe4000f8ec0ff */
[----:B------:R-:W-:Y:S02]  /*1340*/  UIMAD UR4, UR10, UR4, UR9 ;  /* 0x000000040a0472a4 */ /* 0x000fe4000f8e0209 */
[----:B------:R-:W-:Y:S02]  /*1350*/  ULOP3.LUT UR27, UR27, 0x1800, URZ, 0xc0, !UPT ;  /* 0x000018001b1b7892 */ /* 0x000fe4000f8ec0ff */
[----:B------:R-:W-:Y:S02]  /*1360*/  UIADD3 UR5, UPT, UPT, -UR7, URZ, URZ ;  /* 0x000000ff07057290 */ /* 0x000fe4000fffe1ff */
[----:B------:R-:W-:Y:S01]  /*1370*/  IMAD.U32 R80, RZ, RZ, UR4 ;  /* 0x00000004ff507e24 */ /* 0x000fe2000f8e00ff */
[----:B------:R-:W-:Y:S01]  /*1380*/  UISETP.GE.AND UP5, UPT, UR25, 0x1, UPT ;  /* 0x000000011900788c */ /* 0x000fe2000bfa6270 */
[----:B------:R-:W-:Y:S01]  /*1390*/  UMOV UR16, UR8 ;  /* 0x0000000800107c82 */ /* 0x000fe20008000000 */
[----:B------:R-:W-:Y:S01]  /*13a0*/  UMOV UR20, UR9 ;  /* 0x0000000900147c82 */ /* 0x000fe20008000000 */
[----:B------:R-:W-:Y:S01]  /*13b0*/  UIMAD UR61, UR61, UR5, UR8 ;  /* 0x000000053d3d72a4 */ /* 0x000fe2000f8e0208 */
[----:B-1-3--:R-:W-:Y:S11]  /*13c0*/  BRA.U UP4, `(.L_x_18) ;  /* 0x0000000104c87547 */ /* 0x00aff6000b800000 */
[----:B------:R-:W-:-:S13]  /*13d0*/  R2UR UR4, R80 ;  /* 0x00000000500472ca */ /* 0x000fda00000e0000 */
[----:B------:R-:W-:Y:S02]  /*13e0*/  UISETP.NE.AND UP0, UPT, UR4, URZ, UPT ;  /* 0x000000ff0400728c */ /* 0x000fe4000bf05270 */
[----:B------:R-:W-:Y:S02]  /*13f0*/  UISETP.NE.AND UP2, UPT, UR4, 0x1, UPT ;  /* 0x000000010400788c */ /* 0x000fe4000bf45270 */
[----:B------:R-:W-:Y:S02]  /*1400*/  UISETP.NE.AND UP1, UPT, UR61, URZ, UP0 ;  /* 0x000000ff3d00728c */ /* 0x000fe40008725270 */
[----:B------:R-:W-:Y:S02]  /*1410*/  USEL UR6, URZ, 0x2, UP0 ;  /* 0x00000002ff067887 */ /* 0x000fe40008000000 */
[----:B------:R-:W-:Y:S02]  /*1420*/  USEL UR9, URZ, 0x1, UP1 ;  /* 0x00000001ff097887 */ /* 0x000fe40008800000 */
[----:B------:R-:W-:-:S02]  /*1430*/  UISETP.NE.AND UP1, UPT, UR4, 0x2, UPT ;  /* 0x000000020400788c */ /* 0x000fc4000bf25270 */
[----:B------:R-:W-:Y:S02]  /*1440*/  USEL UR12, URZ, 0x4, UP0 ;  /* 0x00000004ff0c7887 */ /* 0x000fe40008000000 */
[----:B------:R-:W-:Y:S02]  /*1450*/  USEL UR18, URZ, 0x8, UP0 ;  /* 0x00000008ff127887 */ /* 0x000fe40008000000 */
[----:B------:R-:W-:Y:S02]  /*1460*/  UISETP.NE.AND UP0, UPT, UR4, 0x3, UPT ;  /* 0x000000030400788c */ /* 0x000fe4000bf05270 */
[----:B------:R-:W-:Y:S02]  /*1470*/  USEL UR4, URZ, 0x100, UP1 ;  /* 0x00000100ff047887 */ /* 0x000fe40008800000 */
[----:B------:R-:W-:Y:S02]  /*1480*/  USEL UR10, URZ, 0x200, UP1 ;  /* 0x00000200ff0a7887 */ /* 0x000fe40008800000 */
[----:B------:R-:W-:-:S02]  /*1490*/  USEL UR14, URZ, 0x400, UP1 ;  /* 0x00000400ff0e7887 */ /* 0x000fc40008800000 */
[----:B------:R-:W-:Y:S02]  /*14a0*/  USEL UR22, URZ, 0x800, UP1 ;  /* 0x00000800ff167887 */ /* 0x000fe40008800000 */
[----:B------:R-:W-:Y:S02]  /*14b0*/  USEL UR5, URZ, 0x10, UP2 ;  /* 0x00000010ff057887 */ /* 0x000fe40009000000 */
[----:B------:R-:W-:Y:S02]  /*14c0*/  UISETP.NE.AND UP1, UPT, UR61, URZ, UPT ;  /* 0x000000ff3d00728c */ /* 0x000fe4000bf25270 */
[----:B------:R-:W-:Y:S02]  /*14d0*/  USEL UR7, URZ, 0x1000, UP0 ;  /* 0x00001000ff077887 */ /* 0x000fe40008000000 */
[----:B------:R-:W-:Y:S02]  /*14e0*/  USEL UR11, URZ, 0x2000, UP0 ;  /* 0x00002000ff0b7887 */ /* 0x000fe40008000000 */
[----:B------:R-:W-:-:S02]  /*14f0*/  USEL UR15, URZ, 0x4000, UP0 ;  /* 0x00004000ff0f7887 */ /* 0x000fc40008000000 */
[----:B------:R-:W-:Y:S02]  /*1500*/  USEL UR23, URZ, 0x8000, UP0 ;  /* 0x00008000ff177887 */ /* 0x000fe40008000000 */
[----:B------:R-:W-:Y:S02]  /*1510*/  UISETP.NE.AND UP0, UPT, UR61, 0x1, UPT ;  /* 0x000000013d00788c */ /* 0x000fe4000bf05270 */
[----:B------:R-:W-:Y:S02]  /*1520*/  USEL UR5, UR5, 0x10, UP1 ;  /* 0x0000001005057887 */ /* 0x000fe40008800000 */
[----:B------:R-:W-:Y:S02]  /*1530*/  USEL UR4, UR4, 0x100, UP1 ;  /* 0x0000010004047887 */ /* 0x000fe40008800000 */
[----:B------:R-:W-:Y:S02]  /*1540*/  USEL UR8, URZ, 0x20, UP2 ;  /* 0x00000020ff087887 */ /* 0x000fe40009000000 */
[----:B------:R-:W-:-:S02]  /*1550*/  USEL UR7, UR7, 0x1000, UP1 ;  /* 0x0000100007077887 */ /* 0x000fc40008800000 */
[----:B------:R-:W-:Y:S02]  /*1560*/  USEL UR6, UR6, 0x2, UP0 ;  /* 0x0000000206067887 */ /* 0x000fe40008000000 */
[----:B------:R-:W-:Y:S02]  /*1570*/  UIADD3 UR4, UPT, UPT, UR4, UR5, UR9 ;  /* 0x0000000504047290 */ /* 0x000fe4000fffe009 */
[----:B------:R-:W-:Y:S02]  /*1580*/  UISETP.NE.AND UP1, UPT, UR61, 0x2, UPT ;  /* 0x000000023d00788c */ /* 0x000fe4000bf25270 */
[----:B------:R-:W-:Y:S02]  /*1590*/  USEL UR8, UR8, 0x20, UP0 ;  /* 0x0000002008087887 */ /* 0x000fe40008000000 */
[----:B------:R-:W-:Y:S02]  /*15a0*/  USEL UR5, UR10, 0x200, UP0 ;  /* 0x000002000a057887 */ /* 0x000fe40008000000 */
[----:B------:R-:W-:-:S02]  /*15b0*/  UIADD3 UR4, UPT, UPT, UR6, UR7, UR4 ;  /* 0x0000000706047290 */ /* 0x000fc4000fffe004 */
[----:B------:R-:W-:Y:S02]  /*15c0*/  USEL UR13, URZ, 0x40, UP2 ;  /* 0x00000040ff0d7887 */ /* 0x000fe40009000000 */
[----:B------:R-:W-:Y:S02]  /*15d0*/  USEL UR9, UR11, 0x2000, UP0 ;  /* 0x000020000b097887 */ /* 0x000fe40008000000 */
[----:B------:R-:W-:Y:S02]  /*15e0*/  USEL UR7, UR12, 0x4, UP1 ;  /* 0x000000040c077887 */ /* 0x000fe40008800000 */
[----:B------:R-:W-:Y:S02]  /*15f0*/  UIADD3 UR4, UPT, UPT, UR5, UR8, UR4 ;  /* 0x0000000805047290 */ /* 0x000fe4000fffe004 */
[----:B------:R-:W-:Y:S02]  /*1600*/  UISETP.NE.AND UP0, UPT, UR61, 0x3, UPT ;  /* 0x000000033d00788c */ /* 0x000fe4000bf05270 */
[----:B------:R-:W-:-:S02]  /*1610*/  USEL UR6, UR13, 0x40, UP1 ;  /* 0x000000400d067887 */ /* 0x000fc40008800000 */
[----:B------:R-:W-:Y:S02]  /*1620*/  USEL UR5, UR14, 0x400, UP1 ;  /* 0x000004000e057887 */ /* 0x000fe40008800000 */
[----:B------:R-:W-:Y:S02]  /*1630*/  UIADD3 UR4, UPT, UPT, UR7, UR9, UR4 ;  /* 0x0000000907047290 */ /* 0x000fe4000fffe004 */
[----:B------:R-:W-:Y:S02]  /*1640*/  USEL UR19, URZ, 0x80, UP2 ;  /* 0x00000080ff137887 */ /* 0x000fe40009000000 */
[----:B------:R-:W-:Y:S02]  /*1650*/  USEL UR9, UR15, 0x4000, UP1 ;  /* 0x000040000f097887 */ /* 0x000fe40008800000 */
[----:B------:R-:W-:Y:S02]  /*1660*/  USEL UR8, UR18, 0x8, UP0 ;  /* 0x0000000812087887 */ /* 0x000fe40008000000 */
[----:B------:R-:W-:-:S02]  /*1670*/  UIADD3 UR4, UPT, UPT, UR5, UR6, UR4 ;  /* 0x0000000605047290 */ /* 0x000fc4000fffe004 */
[----:B------:R-:W-:Y:S02]  /*1680*/  USEL UR7, UR19, 0x80, UP0 ;  /* 0x0000008013077887 */ /* 0x000fe40008000000 */
[----:B------:R-:W-:Y:S02]  /*1690*/  USEL UR6, UR22, 0x800, UP0 ;  /* 0x0000080016067887 */ /* 0x000fe40008000000 */
[----:B------:R-:W-:Y:S02]  /*16a0*/  UIADD3 UR4, UPT, UPT, UR8, UR9, UR4 ;  /* 0x0000000908047290 */ /* 0x000fe4000fffe004 */
[----:B------:R-:W-:Y:S02]  /*16b0*/  USEL UR5, UR23, 0x8000, UP0 ;  /* 0x0000800017057887 */ /* 0x000fe40008000000 */
[----:B------:R-:W-:-:S04]  /*16c0*/  UIADD3 UR4, UPT, UPT, UR6, UR7, UR4 ;  /* 0x0000000706047290 */ /* 0x000fc8000fffe004 */
[----:B------:R-:W-:-:S06]  /*16d0*/  UIADD3 UR4, UPT, UPT, UR4, UR5, URZ ;  /* 0x0000000504047290 */ /* 0x000fcc000fffe0ff */
[----:B------:R-:W-:Y:S02]  /*16e0*/  MOV R2, UR4 ;  /* 0x0000000400027c02 */ /* 0x000fe40008000f00 */
.L_x_18:
[----:B------:R-:W-:Y:S05]  /*16f0*/  BRA.U !UP5, `(.L_x_19) ;  /* 0x000000010dd47547 */ /* 0x000fea000b800000 */
[----:B------:R-:W1:Y:S01]  /*1700*/  LDCU.128 UR12, c[0x0][0xb10] ;  /* 0x00016200ff0c77ac */ /* 0x000e620008000c00 */
[----:B------:R-:W2:Y:S01]  /*1710*/  LDCU UR6, c[0x0][0x370] ;  /* 0x00006e00ff0677ac */ /* 0x000ea20008000800 */
[----:B------:R-:W3:Y:S01]  /*1720*/  LDCU UR5, c[0x0][0x374] ;  /* 0x00006e80ff0577ac */ /* 0x000ee20008000800 */
[----:B------:R-:W4:Y:S01]  /*1730*/  LDCU UR26, c[0x0][0xb0c] ;  /* 0x00016180ff1a77ac */ /* 0x000f220008000800 */
[----:B------:R-:W4:Y:S01]  /*1740*/  LDCU UR7, c[0x0][0xb20] ;  /* 0x00016400ff0777ac */ /* 0x000f220008000800 */
[----:B------:R-:W4:Y:S01]  /*1750*/  LDCU.64 UR8, c[0x0][0xb28] ;  /* 0x00016500ff0877ac */ /* 0x000f220008000a00 */
[----:B-1----:R-:W-:Y:S02]  /*1760*/  UISETP.NE.AND UP0, UPT, UR14, 0x1, UPT ;  /* 0x000000010e00788c */ /* 0x002fe4000bf05270 */
[----:B---3--:R-:W-:Y:S02]  /*1770*/  UIMAD.WIDE.U32 UR10, UR5, UR15, URZ ;  /* 0x0000000f050a72a5 */ /* 0x008fe4000f8e00ff */
[----:B--2---:R-:W-:-:S02]  /*1780*/  UIMAD.WIDE.U32 UR22, UR6, UR12, URZ ;  /* 0x0000000c061672a5 */ /* 0x004fc4000f8e00ff */
[----:B----4-:R-:W-:Y:S02]  /*1790*/  UISETP.NE.AND UP1, UPT, UR26, 0x1, UPT ;  /* 0x000000011a00788c */ /* 0x010fe4000bf25270 */
[----:B------:R-:W-:Y:S01]  /*17a0*/  UISETP.NE.AND UP2, UPT, UR25, 0x1, UPT ;  /* 0x000000011900788c */ /* 0x000fe2000bf45270 */
[----:B------:R-:W-:Y:S02]  /*17b0*/  UMOV UR10, UR11 ;  /* 0x0000000b000a7c82 */ /* 0x000fe40008000000 */
[----:B------:R-:W-:Y:S01]  /*17c0*/  UMOV UR22, UR23 ;  /* 0x0000001700167c82 */ /* 0x000fe20008000000 */
[----:B------:R-:W-:Y:S02]  /*17d0*/  @UP0 USHF.R.U32.HI UR5, URZ, UR7, UR10 ;  /* 0x00000007ff050299 */ /* 0x000fe4000801160a */
[----:B------:R-:W-:Y:S02]  /*17e0*/  UIMAD.WIDE.U32 UR30, UR20, UR15, URZ ;  /* 0x0000000f141e72a5 */ /* 0x000fe4000f8e00ff */
[----:B------:R-:W-:-:S02]  /*17f0*/  UIMAD.WIDE.U32 UR10, UR5, UR8, URZ ;  /* 0x00000008050a72a5 */ /* 0x000fc4000f8e00ff */
[----:B------:R-:W-:Y:S02]  /*1800*/  @UP1 USHF.R.U32.HI UR6, URZ, UR13, UR22 ;  /* 0x0000000dff061299 */ /* 0x000fe40008011616 */
[----:B------:R-:W-:Y:S02]  /*1810*/  UIMAD.WIDE.U32 UR18, UR16, UR12, URZ ;  /* 0x0000000c101272a5 */ /* 0x000fe4000f8e00ff */
[----:B------:R-:W-:Y:S01]  /*1820*/  UIMAD.WIDE.U32 UR22, UR6, UR8, URZ ;  /* 0x00000008061672a5 */ /* 0x000fe2000f8e00ff */
[----:B------:R-:W-:Y:S01]  /*1830*/  UMOV UR4, UR31 ;  /* 0x0000001f00047c82 */ /* 0x000fe20008000000 */
[----:B------:R-:W-:Y:S01]  /*1840*/  UMOV UR10, UR11 ;  /* 0x0000000b000a7c82 */ /* 0x000fe20008000000 */
[----:B------:R-:W-:Y:S02]  /*1850*/  USHF.R.U32.HI UR4, URZ, UR7, UR4 ;  /* 0x00000007ff047299 */ /* 0x000fe40008011604 */
[----:B------:R-:W-:Y:S01]  /*1860*/  @UP2 USHF.R.U32.HI UR5, URZ, UR9, UR10 ;  /* 0x00000009ff052299 */ /* 0x000fe2000801160a */
[----:B------:R-:W-:Y:S01]  /*1870*/  UMOV UR18, UR19 ;  /* 0x0000001300127c82 */ /* 0x000fe20008000000 */
[----:B------:R-:W-:Y:S01]  /*1880*/  UMOV UR22, UR23 ;  /* 0x0000001700167c82 */ /* 0x000fe20008000000 */
[----:B------:R-:W-:-:S02]  /*1890*/  USHF.R.U32.HI UR13, URZ, UR13, UR18 ;  /* 0x0000000dff0d7299 */ /* 0x000fc40008011612 */
[----:B------:R-:W-:Y:S02]  /*18a0*/  USEL UR4, UR20, UR4, !UP0 ;  /* 0x0000000414047287 */ /* 0x000fe4000c000000 */
[----:B------:R-:W-:Y:S02]  /*18b0*/  @UP2 USHF.R.U32.HI UR6, URZ, UR9, UR22 ;  /* 0x00000009ff062299 */ /* 0x000fe40008011616 */
[----:B------:R-:W-:Y:S02]  /*18c0*/  UIMAD UR7, UR5, UR25, URZ ;  /* 0x00000019050772a4 */ /* 0x000fe4000f8e02ff */
[----:B------:R-:W-:Y:S02]  /*18d0*/  USEL UR5, UR16, UR13, !UP1 ;  /* 0x0000000d10057287 */ /* 0x000fe4000c800000 */
[----:B------:R-:W-:Y:S02]  /*18e0*/  UIMAD UR12, UR6, UR25, URZ ;  /* 0x00000019060c72a4 */ /* 0x000fe4000f8e02ff */
[----:B------:R-:W-:-:S02]  /*18f0*/  UISETP.GE.AND UP0, UPT, UR4, UR7, UPT ;  /* 0x000000070400728c */ /* 0x000fc4000bf06270 */
[----:B------:R-:W-:Y:S02]  /*1900*/  UIMAD.WIDE.U32 UR10, UR4, UR8, URZ ;  /* 0x00000008040a72a5 */ /* 0x000fe4000f8e00ff */
[----:B------:R-:W-:Y:S02]  /*1910*/  UISETP.GE.OR UP0, UPT, UR5, UR12, UP0 ;  /* 0x0000000c0500728c */ /* 0x000fe40008706670 */
[----:B------:R-:W-:Y:S02]  /*1920*/  UIMAD.WIDE.U32 UR12, UR5, UR8, URZ ;  /* 0x00000008050c72a5 */ /* 0x000fe4000f8e00ff */
[----:B------:R-:W-:Y:S01]  /*1930*/  UIADD3 UR10, UPT, UPT, -UR4, URZ, URZ ;  /* 0x000000ff040a7290 */ /* 0x000fe2000fffe1ff */
[----:B------:R-:W-:Y:S01]  /*1940*/  UMOV UR8, UR11 ;  /* 0x0000000b00087c82 */ /* 0x000fe20008000000 */
[----:B------:R-:W-:Y:S02]  /*1950*/  UIADD3 UR11, UPT, UPT, -UR5, URZ, URZ ;  /* 0x000000ff050b7290 */ /* 0x000fe4000fffe1ff */
[----:B------:R-:W-:-:S03]  /*1960*/  USHF.R.U32.HI UR8, URZ, UR9, UR8 ;  /* 0x00000009ff087299 */ /* 0x000fc60008011608 */
[----:B------:R-:W-:Y:S01]  /*1970*/  @!UP0 UMOV UR7, UR13 ;  /* 0x0000000d00078c82 */ /* 0x000fe20008000000 */
[----:B------:R-:W-:Y:S02]  /*1980*/  UIMAD UR20, UR14, UR10, UR20 ;  /* 0x0000000a0e1472a4 */ /* 0x000fe4000f8e0214 */
[----:B------:R-:W-:Y:S02]  /*1990*/  USEL UR8, UR4, UR8, !UP2 ;  /* 0x0000000804087287 */ /* 0x000fe4000d000000 */
[----:B------:R-:W-:Y:S02]  /*19a0*/  @!UP0 USHF.R.U32.HI UR7, URZ, UR9, UR7 ;  /* 0x00000009ff078299 */ /* 0x000fe40008011607 */
[----:B------:R-:W-:Y:S02]  /*19b0*/  UIADD3 UR9, UPT, UPT, -UR8, URZ, URZ ;  /* 0x000000ff08097290 */ /* 0x000fe4000fffe1ff */
[----:B------:R-:W-:Y:S02]  /*19c0*/  @!UP0 USEL UR7, UR5, UR7, !UP2 ;  /* 0x0000000705078287 */ /* 0x000fe4000d000000 */
[----:B------:R-:W-:-:S02]  /*19d0*/  UIMAD UR9, UR25, UR9, UR4 ;  /* 0x00000009190972a4 */ /* 0x000fc4000f8e0204 */
[----:B------:R-:W-:Y:S02]  /*19e0*/  @!UP0 UIADD3 UR8, UPT, UPT, UR8, -UR7, URZ ;  /* 0x8000000708088290 */ /* 0x000fe4000fffe0ff */
[----:B------:R-:W-:Y:S02]  /*19f0*/  @!UP0 UIMAD UR6, UR9, UR6, UR7 ;  /* 0x00000006090682a4 */ /* 0x000fe4000f8e0207 */
[----:B------:R-:W-:Y:S02]  /*1a00*/  @!UP0 UIMAD UR4, UR8, UR25, UR5 ;  /* 0x00000019080482a4 */ /* 0x000fe4000f8e0205 */
[----:B------:R-:W-:Y:S02]  /*1a10*/  UIMAD UR16, UR26, UR11, UR16 ;  /* 0x0000000b1a1072a4 */ /* 0x000fe4000f8e0210 */
[----:B------:R-:W-:Y:S01]  /*1a20*/  UIMAD UR20, UR4, UR14, UR20 ;  /* 0x0000000e041472a4 */ /* 0x000fe2000f8e0214 */
[----:B------:R-:W-:Y:S02]  /*1a30*/  @!UP0 UMOV UR5, UR6 ;  /* 0x0000000600058c82 */ /* 0x000fe40008000000 */
[----:B------:R-:W-:-:S12]  /*1a40*/  UIMAD UR16, UR5, UR26, UR16 ;  /* 0x0000001a051072a4 */ /* 0x000fd8000f8e0210 */
.L_x_19:
[----:B------:R-:W-:-:S09]  /*1a50*/  UISETP.NE.AND UP0, UPT, UR32, 0x1, UPT ;  /* 0x000000012000788c */ /* 0x000fd2000bf05270 */
[----:B------:R-:W-:Y:S05]  /*1a60*/  BRA.U UP0, `(.L_x_20) ;  /* 0x0000000100447547 */ /* 0x000fea000b800000 */
[----:B------:R-:W1:Y:S01]  /*1a70*/  LDCU.128 UR8, c[0x0][0xb10] ;  /* 0x00016200ff0877ac */ /* 0x000e620008000c00 */
[----:B------:R-:W2:Y:S01]  /*1a80*/  LDCU UR12, c[0x0][0xb0c] ;  /* 0x00016180ff0c77ac */ /* 0x000ea20008000800 */
[----:B------:R-:W3:Y:S01]  /*1a90*/  LDCU UR13, c[0x0][0xb20] ;  /* 0x00016400ff0d77ac */ /* 0x000ee20008000800 */
[----:B-1----:R-:W-:Y:S02]  /*1aa0*/  UIMAD.WIDE.U32 UR6, UR16, UR8, URZ ;  /* 0x00000008100672a5 */ /* 0x002fe4000f8e00ff */
[----:B------:R-:W-:Y:S02]  /*1ab0*/  UIMAD.WIDE.U32 UR4, UR20, UR11, URZ ;  /* 0x0000000b140472a5 */ /* 0x000fe4000f8e00ff */
[----:B--2---:R-:W-:Y:S02]  /*1ac0*/  UISETP.NE.AND UP1, UPT, UR12, 0x1, UPT ;  /* 0x000000010c00788c */ /* 0x004fe4000bf25270 */
[----:B------:R-:W-:Y:S01]  /*1ad0*/  UISETP.NE.AND UP0, UPT, UR10, 0x1, UPT ;  /* 0x000000010a00788c */ /* 0x000fe2000bf05270 */
[----:B------:R-:W-:-:S02]  /*1ae0*/  UMOV UR6, UR7 ;  /* 0x0000000700067c82 */ /* 0x000fc40008000000 */
[----:B------:R-:W-:Y:S01]  /*1af0*/  UMOV UR4, UR5 ;  /* 0x0000000500047c82 */ /* 0x000fe20008000000 */
[----:B------:R-:W-:Y:S02]  /*1b00*/  USHF.R.U32.HI UR9, URZ, UR9, UR6 ;  /* 0x00000009ff097299 */ /* 0x000fe40008011606 */
[----:B---3--:R-:W-:Y:S02]  /*1b10*/  USHF.R.U32.HI UR4, URZ, UR13, UR4 ;  /* 0x0000000dff047299 */ /* 0x008fe40008011604 */
[----:B------:R-:W-:Y:S02]  /*1b20*/  USEL UR5, UR16, UR9, !UP1 ;  /* 0x0000000910057287 */ /* 0x000fe4000c800000 */
[----:B------:R-:W-:-:S04]  /*1b30*/  USEL UR4, UR20, UR4, !UP0 ;  /* 0x0000000414047287 */ /* 0x000fc8000c000000 */
[----:B------:R-:W-:Y:S02]  /*1b40*/  UIADD3 UR6, UPT, UPT, UR5, -UR4, URZ ;  /* 0x8000000405067290 */ /* 0x000fe4000fffe0ff */
[----:B------:R-:W-:Y:S02]  /*1b50*/  UIADD3 UR4, UPT, UPT, -UR5, UR4, URZ ;  /* 0x0000000405047290 */ /* 0x000fe4000fffe1ff */
[----:B------:R-:W-:Y:S02]  /*1b60*/  UIMAD UR20, UR6, UR10, UR20 ;  /* 0x0000000a061472a4 */ /* 0x000fe4000f8e0214 */
[----:B------:R-:W-:-:S12]  /*1b70*/  UIMAD UR16, UR4, UR12, UR16 ;  /* 0x0000000c041072a4 */ /* 0x000fd8000f8e0210 */
.L_x_20:
[----:B------:R-:W-:-:S09]  /*1b80*/  UISETP.EQ.U32.AND UP0, UPT, UR33, 0x1, UPT ;  /* 0x000000012100788c */ /* 0x000fd2000bf02070 */
[----:B------:R-:W-:Y:S05]  /*1b90*/  BRA.U !UP0, `(.L_x_21) ;  /* 0x00000001080c7547 */ /* 0x000fea000b800000 */
[----:B------:R-:W-:Y:S01]  /*1ba0*/  UCGABAR_WAIT ;  /* 0x0000000000007dc7 */ /* 0x000fe20008000000 */
[----:B------:R-:W-:Y:S01]  /*1bb0*/  CCTL.IVALL ;  /* 0x00000000ff00798f */ /* 0x000fe20002000000 */
[----:B------:R-:W-:Y:S05]  /*1bc0*/  BRA `(.L_x_22) ;  /* 0x0000000000047947 */ /* 0x000fea0003800000 */
.L_x_21:
[----:B------:R-:W-:Y:S06]  /*1bd0*/  BAR.SYNC.DEFER_BLOCKING 0x0 ;  /* 0x0000000000007b1d */ /* 0x000fec0000010000 */
.L_x_22:
[----:B------:R-:W-:Y:S05]  /*1be0*/  BRA.U UP6, `(.L_x_23) ;  /* 0x0000001d06107547 */ /* 0x000fea000b800000 */
[----:B------:R-:W1:Y:S01]  /*1bf0*/  LDCU UR6, c[0x0][0x38c] ;  /* 0x00007180ff0677ac */ /* 0x000e620008000800 */
[----:B------:R-:W-:Y:S01]  /*1c00*/  PLOP3.LUT P1, PT, PT, PT, UP3, 0x80, 0x8 ;  /* 0x000000000008781c */ /* 0x000fe20003f2f038 */
[----:B------:R-:W-:Y:S01]  /*1c10*/  IMAD.MOV.U32 R12, RZ, RZ, 0x1 ;  /* 0x00000001ff0c7424 */ /* 0x000fe200078e00ff */
[----:B------:R-:W-:Y:S01]  /*1c20*/  ISETP.EQ.OR P2, PT, R0, RZ, P3 ;  /* 0x000000ff0000720c */ /* 0x000fe20001f42670 */
[----:B------:R-:W-:Y:S01]  /*1c30*/  UISETP.NE.AND UP1, UPT, UR17, URZ, UPT ;  /* 0x000000ff1100728c */ /* 0x000fe2000bf25270 */
[----:B------:R-:W-:Y:S02]  /*1c40*/  PLOP3.LUT P1, PT, P1, PT, PT, 0x8, 0x80 ;  /* 0x000000000080781c */ /* 0x000fe40000f2e170 */
[----:B------:R-:W-:Y:S01]  /*1c50*/  CS2R R10, SRZ ;  /* 0x00000000000a7805 */ /* 0x000fe2000001ff00 */
[----:B------:R-:W-:Y:S01]  /*1c60*/  IMAD.MOV.U32 R9, RZ, RZ, RZ ;  /* 0x000000ffff097224 */ /* 0x000fe200078e00ff */
[----:B------:R-:W2:Y:S01]  /*1c70*/  LDCU UR40, c[0x0][0x370] ;  /* 0x00006e00ff2877ac */ /* 0x000ea20008000800 */
[----:B------:R-:W-:Y:S01]  /*1c80*/  IMAD.MOV.U32 R8, RZ, RZ, 0x1 ;  /* 0x00000001ff087424 */ /* 0x000fe200078e00ff */
[----:B------:R-:W-:Y:S01]  /*1c90*/  USEL UR26, UR46, 0x2, UP1 ;  /* 0x000000022e1a7887 */ /* 0x000fe20008800000 */
[----:B------:R-:W3:Y:S01]  /*1ca0*/  LDCU.64 UR30, c[0x0][0x348] ;  /* 0x00006900ff1e77ac */ /* 0x000ee20008000a00 */
[----:B-1----:R-:W-:-:S02]  /*1cb0*/  UIADD3 UR5, UPT, UPT, UR6, 0x1f, URZ ;  /* 0x0000001f06057890 */ /* 0x002fc4000fffe0ff */
[----:B------:R-:W-:Y:S02]  /*1cc0*/  UIADD3 UR48, UPT, UPT, UR6, 0x3e, URZ ;  /* 0x0000003e06307890 */ /* 0x000fe4000fffe0ff */
[----:B------:R-:W-:Y:S01]  /*1cd0*/  USHF.R.S32.HI UR4, URZ, 0x1f, UR5 ;  /* 0x0000001fff047899 */ /* 0x000fe20008011405 */
[----:B------:R-:W1:Y:S03]  /*1ce0*/  LDCU UR39, c[0x0][0x374] ;  /* 0x00006e80ff2777ac */ /* 0x000e660008000800 */
[----:B------:R-:W-:Y:S02]  /*1cf0*/  ULEA.HI UR4, UR4, UR5, URZ, 0x5 ;  /* 0x0000000504047291 */ /* 0x000fe4000f8f28ff */
[----:B------:R-:W-:Y:S02]  /*1d00*/  USHF.L.U32 UR5, UR29, 0x4, URZ ;  /* 0x000000041d057899 */ /* 0x000fe400080006ff */
[----:B------:R-:W-:-:S02]  /*1d10*/  USHF.R.S32.HI UR43, URZ, 0x5, UR4 ;  /* 0x00000005ff2b7899 */ /* 0x000fc40008011404 */
[----:B------:R-:W-:Y:S02]  /*1d20*/  UIADD3 UR4, UPT, UPT, UR6, -0x1, URZ ;  /* 0xffffffff06047890 */ /* 0x000fe4000fffe0ff */
[----:B------:R-:W-:Y:S02]  /*1d30*/  UISETP.LT.U32.AND UP0, UPT, UR43, 0x14, UPT ;  /* 0x000000142b00788c */ /* 0x000fe4000bf01070 */
[----:B------:R-:W-:Y:S02]  /*1d40*/  UISETP.GE.U32.AND UP2, UPT, UR4, -0x3f, UPT ;  /* 0xffffffc10400788c */ /* 0x000fe4000bf46070 */
[----:B------:R-:W-:Y:S02]  /*1d50*/  USEL UR41, UR43, 0x14, UP0 ;  /* 0x000000142b297887 */ /* 0x000fe40008000000 */
[----:B------:R-:W-:Y:S02]  /*1d60*/  ULOP3.LUT UR44, UR5, 0x30, URZ, 0xe2, !UPT ;  /* 0x00000030052c7892 */ /* 0x000fe4000f8ee2ff */
[----:B------:R-:W-:-:S02]  /*1d70*/  UIADD3 UR25, UPT, UPT, UR41, -0x1, URZ ;  /* 0xffffffff29197890 */ /* 0x000fc4000fffe0ff */
[----:B------:R-:W-:Y:S01]  /*1d80*/  UIADD3 UR46, UPT, UPT, UR43, -UR41, URZ ;  /* 0x800000292b2e7290 */ /* 0x000fe2000fffe0ff */
[----:B------:R-:W-:Y:S02]  /*1d90*/  UMOV UR5, URZ ;  /* 0x000000ff00057c82 */ /* 0x000fe40008000000 */
[----:B------:R-:W-:-:S04]  /*1da0*/  @UP2 UIADD3 UR25, UPT, UPT, UR41, URZ, URZ ;  /* 0x000000ff29192290 */ /* 0x000fc8000fffe0ff */
[----:B-123--:R-:W-:-:S12]  /*1db0*/  UIADD3 UR25, UPT, UPT, UR25, 0x1, URZ ;  /* 0x0000000119197890 */ /* 0x00efd8000fffe0ff */
.L_x_43:
[----:B------:R-:W-:Y:S01]  /*1dc0*/  UISETP.NE.AND UP0, UPT, UR45, URZ, UPT ;  /* 0x000000ff2d00728c */ /* 0x000fe2000bf05270 */
[----:B------:R-:W1:Y:S08]  /*1dd0*/  S2UR UR45, SR_CgaCtaId ;  /* 0x00000000002d79c3 */ /* 0x000e700000008800 */
[----:B------:R-:W-:Y:S05]  /*1de0*/  BRA.U UP0, `(.L_x_24) ;  /* 0x0000000100347547 */ /* 0x000fea000b800000 */
[----:B------:R-:W2:Y:S01]  /*1df0*/  S2R R0, SR_CgaCtaId ;  /* 0x0000000000007919 */ /* 0x000ea20000008800 */
[----:B------:R-:W-:-:S04]  /*1e00*/  MOV R2, 0x400 ;  /* 0x0000040000027802 */ /* 0x000fc80000000f00 */
[----:B--2---:R-:W-:Y:S02]  /*1e10*/  LEA R0, R0, R2, 0x18 ;  /* 0x0000000200007211 */ /* 0x004fe400078ec0ff */
[----:B------:R-:W-:-:S03]  /*1e20*/  SHF.L.U32 R2, R8, 0x1f, RZ ;  /* 0x0000001f08027819 */ /* 0x000fc600000006ff */
[----:B------:R-:W-:-:S04]  /*1e30*/  IMAD R0, R9, 0x8, R0 ;  /* 0x0000000809007824 */ /* 0x000fc800078e0200 */
[----:B------:R-:W2:Y:S02]  /*1e40*/  SYNCS.PHASECHK.TRANS64.TRYWAIT P0, [R0+URZ+0x200], R2 ;  /* 0x00020002000075a7 */ /* 0x000ea400080011ff */
[----:B--2---:R-:W-:Y:S05]  /*1e50*/  @!P0 BRA `(.L_x_25) ;  /* 0x0000008400808947 */ /* 0x004fea0003800000 */
.L_x_149:
[----:B------:R-:W-:Y:S01]  /*1e60*/  VIADD R9, R9, 0x1 ;  /* 0x0000000109097836 */ /* 0x000fe20000000000 */
[----:B------:R2:W-:Y:S04]  /*1e70*/  SYNCS.ARRIVE.TRANS64.A1T0 RZ, [R0+URZ+0x1f0], RZ ;  /* 0x0001f0ff00ff79a7 */ /* 0x0005e800081000ff */
[----:B------:R-:W-:-:S04]  /*1e80*/  ISETP.NE.AND P0, PT, R9, 0x2, PT ;  /* 0x000000020900780c */ /* 0x000fc80003f05270 */
[----:B------:R-:W-:Y:S02]  /*1e90*/  SEL R9, R9, RZ, P0 ;  /* 0x000000ff09097207 */ /* 0x000fe40000000000 */
[----:B--2---:R-:W-:-:S04]  /*1ea0*/  SEL R0, RZ, 0x1, P0 ;  /* 0x00000001ff007807 */ /* 0x004fc80000000000 */
[----:B------:R-:W-:-:S07]  /*1eb0*/  LOP3.LUT R8, R8, R0, RZ, 0x3c, !PT ;  /* 0x0000000008087212 */ /* 0x000fce00078e3cff */
.L_x_24:
[----:B------:R-:W-:Y:S01]  /*1ec0*/  UMOV UR6, 0x400 ;  /* 0x0000040000067882 */ /* 0x000fe20000000000 */
[----:B------:R-:W-:Y:S01]  /*1ed0*/  SHF.L.U32 R0, R12, 0x1f, RZ ;  /* 0x0000001f0c007819 */ /* 0x000fe200000006ff */
[----:B-1----:R-:W-:Y:S02]  /*1ee0*/  ULEA UR6, UR45, UR6, 0x18 ;  /* 0x000000062d067291 */ /* 0x002fe4000f8ec0ff */
[----:B------:R-:W-:Y:S02]  /*1ef0*/  UISETP.GE.U32.AND UP0, UPT, UR48, 0x3f, UPT ;  /* 0x0000003f3000788c */ /* 0x000fe4000bf06070 */
[----:B------:R-:W-:Y:S02]  /*1f00*/  ULEA UR4, UR5, UR6, 0x3 ;  /* 0x0000000605047291 */ /* 0x000fe4000f8e18ff */
[----:B------:R-:W-:Y:S02]  /*1f10*/  ULEA UR11, UR20, UR47, 0x2 ;  /* 0x0000002f140b7291 */ /* 0x000fe4000f8e10ff */
[----:B------:R-:W-:-:S02]  /*1f20*/  ULEA UR35, UR16, UR44, 0x6 ;  /* 0x0000002c10237291 */ /* 0x000fc4000f8e30ff */
[----:B------:R-:W-:Y:S01]  /*1f30*/  USHF.L.U32 UR11, UR11, 0x6, URZ ;  /* 0x000000060b0b7899 */ /* 0x000fe200080006ff */
[----:B------:R-:W-:Y:S02]  /*1f40*/  UMOV UR13, URZ ;  /* 0x000000ff000d7c82 */ /* 0x000fe40008000000 */
[----:B------:R1:W2:Y:S01]  /*1f50*/  SYNCS.PHASECHK.TRANS64.TRYWAIT P0, [UR4+0xa0], R0 ;  /* 0x0000a000ff0075a7 */ /* 0x0002a20008001104 */
[----:B------:R-:W-:Y:S08]  /*1f60*/  BRA.U !UP0, `(.L_x_26) ;  /* 0x0000000108c07547 */ /* 0x000ff0000b800000 */
[----:B------:R-:W-:Y:S01]  /*1f70*/  UMOV UR7, URZ ;  /* 0x000000ff00077c82 */ /* 0x000fe20008000000 */
[----:B------:R-:W-:-:S05]  /*1f80*/  UMOV UR4, UR5 ;  /* 0x0000000500047c82 */ /* 0x000fca0008000000 */
.L_x_32:
[----:B------:R-:W-:Y:S01]  /*1f90*/  ULEA UR33, UR4, UR6, 0x3 ;  /* 0x0000000604217291 */ /* 0x000fe2000f8e18ff */
[----:B------:R-:W-:Y:S01]  /*1fa0*/  @!P3 MOV R2, 0x2800 ;  /* 0x000028000002b802 */ /* 0x000fe20000000f00 */
[----:B--2-4-:R-:W-:Y:S10]  /*1fb0*/  @P0 BRA `(.L_x_27) ;  /* 0x00000000000c0947 */ /* 0x014ff40003800000 */
[----:B------:R-:W-:-:S04]  /*1fc0*/  SHF.L.U32 R3, R12, 0x1f, RZ ;  /* 0x0000001f0c037819 */ /* 0x000fc800000006ff */
[----:B------:R-:W2:Y:S02]  /*1fd0*/  SYNCS.PHASECHK.TRANS64.TRYWAIT P0, [UR33+0xa0], R3 ;  /* 0x0000a003ff0075a7 */ /* 0x000ea40008001121 */
[----:B--2---:R-:W-:Y:S05]  /*1fe0*/  @!P0 BRA `(.L_x_28) ;  /* 0x0000008400308947 */ /* 0x004fea0003800000 */
.L_x_27:
[----:B------:R2:W-:Y:S01]  /*1ff0*/  @!P3 SYNCS.ARRIVE.TRANS64 RZ, [UR33], R2 ;  /* 0x00000002ffffb9a7 */ /* 0x0005e20008000021 */
[----:B------:R-:W-:-:S04]  /*2000*/  ULOP3.LUT UR5, UR26, 0x2, URZ, 0xfc, !UPT ;  /* 0x000000021a057892 */ /* 0x000fc8000f8efcff */
[----:B------:R-:W-:-:S09]  /*2010*/  UISETP.NE.AND UP0, UPT, UR5, 0x2, UPT ;  /* 0x000000020500788c */ /* 0x000fd2000bf05270 */
[----:B------:R-:W-:Y:S05]  /*2020*/  BRA.U UP0, `(.L_x_29) ;  /* 0x0000000100047547 */ /* 0x000fea000b800000 */
[----:B------:R-:W-:Y:S05]  /*2030*/  BPT.TRAP 0x1 ;  /* 0x000000040000795c */ /* 0x000fea0000300000 */
.L_x_29:
[----:B------:R-:W-:Y:S04]  /*2040*/  BSSY.RECONVERGENT B0, `(.L_x_30) ;  /* 0x0000003000007945 */ /* 0x000fe80003800200 */
[----:B------:R-:W-:Y:S05]  /*2050*/  @P2 BRA `(.L_x_31) ;  /* 0x0000000000042947 */ /* 0x000fea0003800000 */
[----:B------:R-:W-:Y:S05]  /*2060*/  BPT.TRAP 0x1 ;  /* 0x000000040000795c */ /* 0x000fea0000300000 */
.L_x_31:
[----:B------:R-:W-:Y:S05]  /*2070*/  BSYNC.RECONVERGENT B0 ;  /* 0x0000000000007941 */ /* 0x000fea0003800200 */
.L_x_30:
[----:B------:R-:W-:Y:S02]  /*2080*/  UIADD3 UR5, UPT, UPT, UR4, 0x1, URZ ;  /* 0x0000000104057890 */ /* 0x000fe4000fffe0ff */
[----:B------:R-:W-:Y:S02]  /*2090*/  USHF.L.U32 UR34, UR7, 0x5, URZ ;  /* 0x0000000507227899 */ /* 0x000fe400080006ff */
[----:B------:R-:W-:Y:S02]  /*20a0*/  UISETP.NE.AND UP0, UPT, UR5, 0x14, UPT ;  /* 0x000000140500788c */ /* 0x000fe4000bf05270 */
[----:B------:R-:W-:Y:S02]  /*20b0*/  UIADD3 UR7, UPT, UPT, UR7, 0x1, URZ ;  /* 0x0000000107077890 */ /* 0x000fe4000fffe0ff */
[----:B------:R-:W-:Y:S02]  /*20c0*/  USEL UR9, URZ, 0x1, UP0 ;  /* 0x00000001ff097887 */ /* 0x000fe40008000000 */
[----:B------:R-:W-:-:S02]  /*20d0*/  USEL UR5, UR5, URZ, UP0 ;  /* 0x000000ff05057287 */ /* 0x000fc40008000000 */
[----:B------:R-:W-:Y:S02]  /*20e0*/  UIADD3 UR14, UP0, UPT, UR30, 0x180, URZ ;  /* 0x000001801e0e7890 */ /* 0x000fe4000ff1e0ff */
[----:B------:R-:W-:Y:S01]  /*20f0*/  ULEA UR8, UR5, UR6, 0x3 ;  /* 0x0000000605087291 */ /* 0x000fe2000f8e18ff */
[----:B------:R-:W-:Y:S01]  /*2100*/  LOP3.LUT R12, R12, UR9, RZ, 0x3c, !PT ;  /* 0x000000090c0c7c12 */ /* 0x000fe2000f8e3cff */
[----:B------:R-:W-:Y:S02]  /*2110*/  ULEA UR32, UR4, UR28, 0xb ;  /* 0x0000001c04207291 */ /* 0x000fe4000f8e58ff */
[----:B------:R-:W-:Y:S01]  /*2120*/  UIADD3 UR16, UP1, UPT, UR30, 0x80, URZ ;  /* 0x000000801e107890 */ /* 0x000fe2000ff3e0ff */
[----:B-1----:R-:W-:Y:S01]  /*2130*/  SHF.L.U32 R0, R12, 0x1f, RZ ;  /* 0x0000001f0c007819 */ /* 0x002fe200000006ff */
[----:B------:R-:W-:Y:S02]  /*2140*/  UIADD3.X UR15, UPT, UPT, URZ, UR31, URZ, UP0, !UPT ;  /* 0x0000001fff0f7290 */ /* 0x000fe400087fe4ff */
[----:B------:R-:W-:Y:S01]  /*2150*/  UISETP.NE.AND UP0, UPT, UR7, UR25, UPT ;  /* 0x000000190700728c */ /* 0x000fe2000bf05270 */
[----:B------:R3:W4:Y:S01]  /*2160*/  SYNCS.PHASECHK.TRANS64.TRYWAIT P0, [UR8+0xa0], R0 ;  /* 0x0000a000ff0075a7 */ /* 0x0007220008001108 */
[----:B------:R-:W-:-:S02]  /*2170*/  ULEA UR8, UR4, UR27, 0xd ;  /* 0x0000001b04087291 */ /* 0x000fc4000f8e68ff */
[----:B------:R-:W-:Y:S02]  /*2180*/  UIADD3.X UR17, UPT, UPT, URZ, UR31, URZ, UP1, !UPT ;  /* 0x0000001fff117290 */ /* 0x000fe40008ffe4ff */
[----:B------:R-:W-:Y:S02]  /*2190*/  UIADD3 UR32, UPT, UPT, UR6, 0x6600, UR32 ;  /* 0x0000660006207890 */ /* 0x000fe4000fffe020 */
[----:B------:R-:W-:Y:S02]  /*21a0*/  UPRMT UR13, URZ, 0x5410, UR24 ;  /* 0x00005410ff0d7896 */ /* 0x000fe40008000018 */
[----:B------:R-:W-:Y:S02]  /*21b0*/  UIADD3 UR8, UPT, UPT, UR6, 0x10600, UR8 ;  /* 0x0001060006087890 */ /* 0x000fe4000fffe008 */
[----:B------:R-:W-:Y:S01]  /*21c0*/  UPRMT UR4, URZ, 0x5410, UR21 ;  /* 0x00005410ff047896 */ /* 0x000fe20008000015 */
[----:B------:R-:W-:Y:S01]  /*21d0*/  UMOV UR18, 0x0 ;  /* 0x0000000000127882 */ /* 0x000fe20000000000 */
[----:B------:R-:W-:Y:S01]  /*21e0*/  UMOV UR19, 0x10000000 ;  /* 0x1000000000137882 */ /* 0x000fe20000000000 */
[----:B------:R-:W-:Y:S01]  /*21f0*/  UMOV UR12, UR36 ;  /* 0x00000024000c7c82 */ /* 0x000fe20008000000 */
[----:B------:R-:W-:Y:S01]  /*2200*/  UMOV UR9, UR33 ;  /* 0x0000002100097c82 */ /* 0x000fe20008000000 */
[----:B------:R-:W-:Y:S01]  /*2210*/  UMOV UR10, UR34 ;  /* 0x00000022000a7c82 */ /* 0x000fe20008000000 */
[----:B------:R1:W-:Y:S03]  /*2220*/  UTMALDG.3D.MULTICAST [UR32], [UR16], UR13, desc[UR18] ;  /* 0x00001220100073b4 */ /* 0x0003e6000801180d */
[----:B------:R2:W-:Y:S01]  /*2230*/  UTMALDG.3D.MULTICAST [UR8], [UR14], UR4, desc[UR18] ;  /* 0x000012080e0073b4 */ /* 0x0005e20008011804 */
[----:B-1----:R-:W-:Y:S01]  /*2240*/  UMOV UR13, UR25 ;  /* 0x00000019000d7c82 */ /* 0x002fe20008000000 */
[----:B--2---:R-:W-:Y:S01]  /*2250*/  UMOV UR4, UR5 ;  /* 0x0000000500047c82 */ /* 0x004fe20008000000 */
[----:B---3--:R-:W-:Y:S05]  /*2260*/  BRA.U UP0, `(.L_x_32) ;  /* 0xfffffffd00487547 */ /* 0x008fea000b83ffff */
.L_x_26:
[----:B------:R-:W-:Y:S01]  /*2270*/  ULEA UR4, UR5, UR6, 0x3 ;  /* 0x0000000605047291 */ /* 0x000fe2000f8e18ff */
[----:B-1----:R-:W-:Y:S01]  /*2280*/  SHF.L.U32 R0, R12, 0x1f, RZ ;  /* 0x0000001f0c007819 */ /* 0x002fe200000006ff */
[----:B------:R-:W-:Y:S01]  /*2290*/  @!P1 SYNCS.ARRIVE.TRANS64.A1T0 RZ, [UR6+0x188], RZ ;  /* 0x000188ffffff99a7 */ /* 0x000fe20008100006 */
[----:B------:R-:W-:-:S06]  /*22a0*/  UISETP.GT.AND UP0, UPT, UR43, UR41, UPT ;  /* 0x000000292b00728c */ /* 0x000fcc000bf04270 */
[----:B--2-4-:R1:W2:Y:S03]  /*22b0*/  SYNCS.PHASECHK.TRANS64.TRYWAIT P0, [UR4+0xa0], R0 ;  /* 0x0000a000ff0075a7 */ /* 0x0142a60008001104 */
[----:B------:R-:W-:Y:S05]  /*22c0*/  BRA.U !UP0, `(.L_x_33) ;  /* 0x0000000108c47547 */ /* 0x000fea000b800000 */
[----:B------:R-:W-:Y:S01]  /*22d0*/  UIADD3 UR29, UPT, UPT, UR46, UR13, URZ ;  /* 0x0000000d2e1d7290 */ /* 0x000fe2000fffe0ff */
[----:B------:R-:W-:-:S11]  /*22e0*/  UMOV UR4, UR5 ;  /* 0x0000000500047c82 */ /* 0x000fd60008000000 */
.L_x_39:
[----:B------:R-:W-:Y:S01]  /*22f0*/  ULEA UR17, UR4, UR6, 0x3 ;  /* 0x0000000604117291 */ /* 0x000fe2000f8e18ff */
[----:B--2---:R-:W-:Y:S01]  /*2300*/  @!P3 MOV R2, 0x2800 ;  /* 0x000028000002b802 */ /* 0x004fe20000000f00 */
[----:B--2-4-:R-:W-:Y:S10]  /*2310*/  @P0 BRA `(.L_x_34) ;  /* 0x00000000000c0947 */ /* 0x014ff40003800000 */
[----:B------:R-:W-:-:S04]  /*2320*/  SHF.L.U32 R3, R12, 0x1f, RZ ;  /* 0x0000001f0c037819 */ /* 0x000fc800000006ff */
[----:B------:R-:W2:Y:S02]  /*2330*/  SYNCS.PHASECHK.TRANS64.TRYWAIT P0, [UR17+0xa0], R3 ;  /* 0x0000a003ff0075a7 */ /* 0x000ea40008001111 */
[----:B--2---:R-:W-:Y:S05]  /*2340*/  @!P0 BRA `(.L_x_35) ;  /* 0x0000008000708947 */ /* 0x004fea0003800000 */
.L_x_34:
[----:B------:R2:W-:Y:S01]  /*2350*/  @!P3 SYNCS.ARRIVE.TRANS64 RZ, [UR17], R2 ;  /* 0x00000002ffffb9a7 */ /* 0x0005e20008000011 */
[----:B------:R-:W-:-:S04]  /*2360*/  ULOP3.LUT UR5, UR26, 0x2, URZ, 0xfc, !UPT ;  /* 0x000000021a057892 */ /* 0x000fc8000f8efcff */
[----:B------:R-:W-:-:S09]  /*2370*/  UISETP.NE.AND UP0, UPT, UR5, 0x2, UPT ;  /* 0x000000020500788c */ /* 0x000fd2000bf05270 */
[----:B------:R-:W-:Y:S05]  /*2380*/  BRA.U UP0, `(.L_x_36) ;  /* 0x0000000100047547 */ /* 0x000fea000b800000 */
[----:B------:R-:W-:Y:S05]  /*2390*/  BPT.TRAP 0x1 ;  /* 0x000000040000795c */ /* 0x000fea0000300000 */
.L_x_36:
[----:B------:R-:W-:Y:S04]  /*23a0*/  BSSY.RECONVERGENT B0, `(.L_x_37) ;  /* 0x0000003000007945 */ /* 0x000fe80003800200 */
[----:B------:R-:W-:Y:S05]  /*23b0*/  @P2 BRA `(.L_x_38) ;  /* 0x0000000000042947 */ /* 0x000fea0003800000 */
[----:B------:R-:W-:Y:S05]  /*23c0*/  BPT.TRAP 0x1 ;  /* 0x000000040000795c */ /* 0x000fea0000300000 */
.L_x_38:
[----:B------:R-:W-:Y:S05]  /*23d0*/  BSYNC.RECONVERGENT B0 ;  /* 0x0000000000007941 */ /* 0x000fea0003800200 */
.L_x_37:
        /* <DEDUP_REMOVED lines=13> */
[----:B------:R-:W-:Y:S01]  /*24b0*/  ULEA UR8, UR4, UR27, 0xd ;  /* 0x0000001b04087291 */ /* 0x000fe2000f8e68ff */
[----:B------:R3:W4:Y:S01]  /*24c0*/  SYNCS.PHASECHK.TRANS64.TRYWAIT P0, [UR7+0xa0], R0 ;  /* 0x0000a000ff0075a7 */ /* 0x0007220008001107 */
[----:B------:R-:W-:-:S02]  /*24d0*/  UISETP.NE.AND UP0, UPT, UR13, UR29, UPT ;  /* 0x0000001d0d00728c */ /* 0x000fc4000bf05270 */
[----:B------:R-:W-:Y:S02]  /*24e0*/  UIADD3 UR16, UPT, UPT, UR6, 0x6600, UR16 ;  /* 0x0000660006107890 */ /* 0x000fe4000fffe010 */
[----:B------:R-:W-:Y:S02]  /*24f0*/  UIADD3.X UR23, UPT, UPT, URZ, UR31, URZ, UP1, !UPT ;  /* 0x0000001fff177290 */ /* 0x000fe40008ffe4ff */
        /* <DEDUP_REMOVED lines=8> */
[----:B------:R-:W-:Y:S01]  /*2580*/  UMOV UR9, UR17 ;  /* 0x0000001100097c82 */ /* 0x000fe20008000000 */
[----:B------:R-:W-:Y:S01]  /*2590*/  UMOV UR10, UR18 ;  /* 0x00000012000a7c82 */ /* 0x000fe20008000000 */
[----:B------:R-:W-:Y:S01]  /*25a0*/  UTMALDG.3D.MULTICAST [UR16], [UR22], UR7, desc[UR32] ;  /* 0x00002010160073b4 */ /* 0x000fe20008011807 */
[----:B------:R1:W-:Y:S02]  /*25b0*/  UTMALDG.3D.MULTICAST [UR8], [UR14], UR4, desc[UR32] ;  /* 0x000020080e0073b4 */ /* 0x0003e40008011804 */
[----:B-1----:R-:W-:Y:S01]  /*25c0*/  UMOV UR4, UR5 ;  /* 0x0000000500047c82 */ /* 0x002fe20008000000 */
[----:B---3--:R-:W-:Y:S05]  /*25d0*/  BRA.U UP0, `(.L_x_39) ;  /* 0xfffffffd00447547 */ /* 0x008fea000b83ffff */
.L_x_33:
[C---:B------:R-:W-:Y:S01]  /*25e0*/  LEA R3, R11.reuse, UR6, 0x3 ;  /* 0x000000060b037c11 */ /* 0x040fe2000f8e18ff */
[----:B------:R-:W-:Y:S01]  /*25f0*/  NOP ;  /* 0x0000000000007918 */ /* 0x000fe20000000000 */
[----:B-1----:R-:W-:Y:S02]  /*2600*/  SHF.L.U32 R0, R10, 0x1f, RZ ;  /* 0x0000001f0a007819 */ /* 0x002fe400000006ff */
[----:B------:R-:W-:Y:S02]  /*2610*/  LEA R4, R11, UR6, 0x4 ;  /* 0x000000060b047c11 */ /* 0x000fe4000f8e20ff */
[----:B--2-4-:R-:W1:Y:S02]  /*2620*/  SYNCS.PHASECHK.TRANS64.TRYWAIT P0, [R3+URZ+0x190], R0 ;  /* 0x00019000030075a7 */ /* 0x014e6400080011ff */
[----:B-1----:R-:W-:Y:S05]  /*2630*/  @!P0 BRA `(.L_x_40) ;  /* 0x0000007c00cc8947 */ /* 0x002fea0003800000 */
.L_x_152:
[----:B------:R-:W2:Y:S01]  /*2640*/  LDS.128 R4, [R4+0x220] ;  /* 0x0002200004047984 */ /* 0x000ea20000000c00 */
[----:B------:R-:W-:Y:S01]  /*2650*/  UISETP.GE.AND UP0, UPT, UR42, 0x1, UPT ;  /* 0x000000012a00788c */ /* 0x000fe2000bf06270 */
[----:B------:R-:W-:Y:S01]  /*2660*/  @!PT LDS RZ, [RZ] ;  /* 0x00000000fffff984 */ /* 0x000fe20000000800 */
[----:B------:R-:W-:Y:S01]  /*2670*/  @!PT LDS RZ, [RZ] ;  /* 0x00000000fffff984 */ /* 0x000fe20000000800 */
[----:B------:R-:W-:Y:S01]  /*2680*/  @!PT LDS RZ, [RZ] ;  /* 0x00000000fffff984 */ /* 0x000fe20000000800 */
[----:B------:R-:W-:Y:S01]  /*2690*/  @!PT LDS RZ, [RZ] ;  /* 0x00000000fffff984 */ /* 0x000fe20000000800 */
[----:B------:R3:W-:Y:S06]  /*26a0*/  MEMBAR.ALL.CTA ;  /* 0x0000000000007992 */ /* 0x0007ec0000008000 */
[----:B---3--:R-:W3:Y:S01]  /*26b0*/  FENCE.VIEW.ASYNC.S ;  /* 0x00000000000073c6 */ /* 0x008ee20000000000 */
[----:B--2---:R-:W-:-:S13]  /*26c0*/  LOP3.LUT P0, RZ, R6, 0x1, RZ, 0xc0, !PT ;  /* 0x0000000106ff7812 */ /* 0x004fda000780c0ff */
[----:B---3--:R-:W-:Y:S01]  /*26d0*/  VOTEU.ANY UP1, P0 ;  /* 0x0000000000ff7886 */ /* 0x008fe20000020100 */
[----:B------:R-:W-:-:S13]  /*26e0*/  PLOP3.LUT P0, PT, PT, PT, UP1, 0x80, 0x8 ;  /* 0x000000000008781c */ /* 0x000fda0003f0f018 */
[----:B-1----:R-:W-:Y:S02]  /*26f0*/  @P0 LOP3.LUT R0, R5, 0xffff, RZ, 0xc0, !PT ;  /* 0x0000ffff05000812 */ /* 0x002fe400078ec0ff */
[----:B------:R-:W-:Y:S02]  /*2700*/  @P0 MOV R2, R4 ;  /* 0x0000000400020202 */ /* 0x000fe40000000f00 */
[----:B------:R-:W-:Y:S01]  /*2710*/  @P0 R2UR UR7, R0 ;  /* 0x00000000000702ca */ /* 0x000fe200000e0000 */
[----:B------:R-:W-:Y:S01]  /*2720*/  VIADD R0, R3, 0x1a0 ;  /* 0x000001a003007836 */ /* 0x000fe20000000000 */
[----:B------:R-:W-:Y:S02]  /*2730*/  @P0 SHF.R.U32.HI R4, RZ, 0x10, R5 ;  /* 0x00000010ff040819 */ /* 0x000fe40000011605 */
[----:B------:R-:W-:Y:S02]  /*2740*/  @P0 R2UR UR8, R2 ;  /* 0x00000000020802ca */ /* 0x000fe400000e0000 */
[----:B------:R-:W-:-:S02]  /*2750*/  PRMT R0, RZ, 0x654, R0 ;  /* 0x00000654ff007816 */ /* 0x000fc40000000000 */
[----:B------:R-:W-:Y:S02]  /*2760*/  @P0 R2UR UR4, R4 ;  /* 0x00000000040402ca */ /* 0x000fe400000e0000 */
[----:B------:R1:W-:Y:S03]  /*2770*/  SYNCS.ARRIVE.TRANS64.RED.A1T0 RZ, [R0+URZ], RZ ;  /* 0x000000ff00ff79a7 */ /* 0x0003e600081004ff */
[----:B------:R-:W-:-:S04]  /*2780*/  @UP1 UMOV UR37, UR7 ;  /* 0x0000000700251c82 */ /* 0x000fc80008000000 */
[----:B------:R-:W-:-:S04]  /*2790*/  @UP1 UMOV UR38, UR8 ;  /* 0x0000000800261c82 */ /* 0x000fc80008000000 */
[----:B------:R-:W-:Y:S01]  /*27a0*/  @UP1 UMOV UR36, UR4 ;  /* 0x0000000400241c82 */ /* 0x000fe20008000000 */
[----:B------:R-:W-:Y:S05]  /*27b0*/  BRA.U !UP0, `(.L_x_41) ;  /* 0x0000000108d47547 */ /* 0x000fea000b800000 */
[----:B------:R-:W2:Y:S01]  /*27c0*/  LDCU.128 UR12, c[0x0][0xb10] ;  /* 0x00016200ff0c77ac */ /* 0x000ea20008000c00 */
[----:B------:R-:W3:Y:S01]  /*27d0*/  LDCU UR29, c[0x0][0xb20] ;  /* 0x00016400ff1d77ac */ /* 0x000ee20008000800 */
[----:B------:R-:W4:Y:S01]  /*27e0*/  LDCU UR20, c[0x0][0xb0c] ;  /* 0x00016180ff1477ac */ /* 0x000f220008000800 */
[----:B------:R-:W1:Y:S01]  /*27f0*/  LDCU.64 UR10, c[0x0][0xb28] ;  /* 0x00016500ff0a77ac */ /* 0x000e620008000a00 */
[----:B------:R-:W-:Y:S02]  /*2800*/  UISETP.NE.AND UP3, UPT, UR42, 0x1, UPT ;  /* 0x000000012a00788c */ /* 0x000fe4000bf65270 */
[----:B--2---:R-:W-:Y:S02]  /*2810*/  UIMAD.WIDE.U32 UR16, UR39, UR15, URZ ;  /* 0x0000000f271072a5 */ /* 0x004fe4000f8e00ff */
[----:B------:R-:W-:Y:S02]  /*2820*/  UIMAD.WIDE.U32 UR8, UR40, UR12, URZ ;  /* 0x0000000c280872a5 */ /* 0x000fe4000f8e00ff */
[----:B------:R-:W-:-:S02]  /*2830*/  UISETP.NE.AND UP0, UPT, UR14, 0x1, UPT ;  /* 0x000000010e00788c */ /* 0x000fc4000bf05270 */
[----:B------:R-:W-:Y:S01]  /*2840*/  UIMAD.WIDE.U32 UR22, UR37, UR15, URZ ;  /* 0x0000000f251672a5 */ /* 0x000fe2000f8e00ff */
[----:B------:R-:W-:Y:S02]  /*2850*/  UMOV UR16, UR17 ;  /* 0x0000001100107c82 */ /* 0x000fe40008000000 */
[----:B------:R-:W-:Y:S01]  /*2860*/  UMOV UR8, UR9 ;  /* 0x0000000900087c82 */ /* 0x000fe20008000000 */
[----:B---3--:R-:W-:Y:S02]  /*2870*/  USHF.R.U32.HI UR16, URZ, UR29, UR16 ;  /* 0x0000001dff107299 */ /* 0x008fe40008011610 */
[----:B----4-:R-:W-:Y:S02]  /*2880*/  UISETP.NE.AND UP2, UPT, UR20, 0x1, UPT ;  /* 0x000000011400788c */ /* 0x010fe4000bf45270 */
[----:B------:R-:W-:Y:S02]  /*2890*/  USHF.R.U32.HI UR8, URZ, UR13, UR8 ;  /* 0x0000000dff087299 */ /* 0x000fe40008011608 */
[----:B------:R-:W-:-:S02]  /*28a0*/  USEL UR7, UR39, UR16, !UP0 ;  /* 0x0000001027077287 */ /* 0x000fc4000c000000 */
[----:B------:R-:W-:Y:S02]  /*28b0*/  USEL UR8, UR40, UR8, !UP2 ;  /* 0x0000000828087287 */ /* 0x000fe4000d000000 */
[----:B-1----:R-:W-:Y:S01]  /*28c0*/  UIMAD.WIDE.U32 UR16, UR7, UR10, URZ ;  /* 0x0000000a071072a5 */ /* 0x002fe2000f8e00ff */
[----:B------:R-:W-:Y:S01]  /*28d0*/  UMOV UR4, UR23 ;  /* 0x0000001700047c82 */ /* 0x000fe20008000000 */
[----:B------:R-:W-:Y:S02]  /*28e0*/  UIMAD.WIDE.U32 UR18, UR38, UR12, URZ ;  /* 0x0000000c261272a5 */ /* 0x000fe4000f8e00ff */
[----:B------:R-:W-:-:S03]  /*28f0*/  UIMAD.WIDE.U32 UR22, UR8, UR10, URZ ;  /* 0x0000000a081672a5 */ /* 0x000fc6000f8e00ff */
[----:B------:R-:W-:Y:S01]  /*2900*/  UMOV UR16, UR17 ;  /* 0x0000001100107c82 */ /* 0x000fe20008000000 */
[----:B------:R-:W-:Y:S02]  /*2910*/  USHF.R.U32.HI UR4, URZ, UR29, UR4 ;  /* 0x0000001dff047299 */ /* 0x000fe40008011604 */
[----:B------:R-:W-:Y:S01]  /*2920*/  @UP3 USHF.R.U32.HI UR7, URZ, UR11, UR16 ;  /* 0x0000000bff073299 */ /* 0x000fe20008011610 */
[----:B------:R-:W-:Y:S01]  /*2930*/  UMOV UR18, UR19 ;  /* 0x0000001300127c82 */ /* 0x000fe20008000000 */
[----:B------:R-:W-:Y:S01]  /*2940*/  UMOV UR22, UR23 ;  /* 0x0000001700167c82 */ /* 0x000fe20008000000 */
[----:B------:R-:W-:Y:S02]  /*2950*/  USHF.R.U32.HI UR13, URZ, UR13, UR18 ;  /* 0x0000000dff0d7299 */ /* 0x000fe40008011612 */
[----:B------:R-:W-:Y:S02]  /*2960*/  USEL UR4, UR37, UR4, !UP0 ;  /* 0x0000000425047287 */ /* 0x000fe4000c000000 */
[----:B------:R-:W-:-:S02]  /*2970*/  @UP3 USHF.R.U32.HI UR8, URZ, UR11, UR22 ;  /* 0x0000000bff083299 */ /* 0x000fc40008011616 */
[----:B------:R-:W-:Y:S02]  /*2980*/  UIMAD UR9, UR42, UR7, URZ ;  /* 0x000000072a0972a4 */ /* 0x000fe4000f8e02ff */
[----:B------:R-:W-:Y:S02]  /*2990*/  USEL UR7, UR38, UR13, !UP2 ;  /* 0x0000000d26077287 */ /* 0x000fe4000d000000 */
[----:B------:R-:W-:Y:S02]  /*29a0*/  UIMAD UR12, UR42, UR8, URZ ;  /* 0x000000082a0c72a4 */ /* 0x000fe4000f8e02ff */
[----:B------:R-:W-:Y:S02]  /*29b0*/  UISETP.GE.AND UP0, UPT, UR4, UR9, UPT ;  /* 0x000000090400728c */ /* 0x000fe4000bf06270 */
[----:B------:R-:W-:Y:S02]  /*29c0*/  UIMAD.WIDE.U32 UR16, UR4, UR10, URZ ;  /* 0x0000000a041072a5 */ /* 0x000fe4000f8e00ff */
[----:B------:R-:W-:-:S02]  /*29d0*/  UISETP.GE.OR UP0, UPT, UR7, UR12, UP0 ;  /* 0x0000000c0700728c */ /* 0x000fc40008706670 */
        /* <DEDUP_REMOVED lines=19> */
.L_x_41:
[----:B------:R-:W2:Y:S02]  /*2b10*/  LDCU UR4, c[0x0][0xb30] ;  /* 0x00016600ff0477ac */ /* 0x000ea40008000800 */
[----:B--2---:R-:W-:-:S09]  /*2b20*/  UISETP.NE.AND UP0, UPT, UR4, 0x1, UPT ;  /* 0x000000010400788c */ /* 0x004fd2000bf05270 */
[----:B------:R-:W-:Y:S05]  /*2b30*/  BRA.U UP0, `(.L_x_42) ;  /* 0x0000000100447547 */ /* 0x000fea000b800000 */
[----:B------:R-:W2:Y:S01]  /*2b40*/  LDCU.128 UR12, c[0x0][0xb10] ;  /* 0x00016200ff0c77ac */ /* 0x000ea20008000c00 */
[----:B------:R-:W3:Y:S01]  /*2b50*/  LDCU UR16, c[0x0][0xb0c] ;  /* 0x00016180ff1077ac */ /* 0x000ee20008000800 */
[----:B------:R-:W4:Y:S01]  /*2b60*/  LDCU UR17, c[0x0][0xb20] ;  /* 0x00016400ff1177ac */ /* 0x000f220008000800 */
[----:B--2---:R-:W-:Y:S02]  /*2b70*/  UIMAD.WIDE.U32 UR10, UR38, UR12, URZ ;  /* 0x0000000c260a72a5 */ /* 0x004fe4000f8e00ff */
[----:B------:R-:W-:Y:S02]  /*2b80*/  UIMAD.WIDE.U32 UR8, UR37, UR15, URZ ;  /* 0x0000000f250872a5 */ /* 0x000fe4000f8e00ff */
[----:B---3--:R-:W-:Y:S02]  /*2b90*/  UISETP.NE.AND UP2, UPT, UR16, 0x1, UPT ;  /* 0x000000011000788c */ /* 0x008fe4000bf45270 */
[----:B------:R-:W-:Y:S01]  /*2ba0*/  UISETP.NE.AND UP0, UPT, UR14, 0x1, UPT ;  /* 0x000000010e00788c */ /* 0x000fe2000bf05270 */
[----:B------:R-:W-:-:S02]  /*2bb0*/  UMOV UR7, UR11 ;  /* 0x0000000b00077c82 */ /* 0x000fc40008000000 */
[----:B------:R-:W-:Y:S01]  /*2bc0*/  UMOV UR4, UR9 ;  /* 0x0000000900047c82 */ /* 0x000fe20008000000 */
[----:B------:R-:W-:Y:S02]  /*2bd0*/  USHF.R.U32.HI UR7, URZ, UR13, UR7 ;  /* 0x0000000dff077299 */ /* 0x000fe40008011607 */
[----:B----4-:R-:W-:Y:S02]  /*2be0*/  USHF.R.U32.HI UR4, URZ, UR17, UR4 ;  /* 0x00000011ff047299 */ /* 0x010fe40008011604 */
[----:B------:R-:W-:Y:S02]  /*2bf0*/  USEL UR7, UR38, UR7, !UP2 ;  /* 0x0000000726077287 */ /* 0x000fe4000d000000 */
[----:B------:R-:W-:-:S04]  /*2c00*/  USEL UR4, UR37, UR4, !UP0 ;  /* 0x0000000425047287 */ /* 0x000fc8000c000000 */
[----:B------:R-:W-:Y:S02]  /*2c10*/  UIADD3 UR8, UPT, UPT, UR7, -UR4, URZ ;  /* 0x8000000407087290 */ /* 0x000fe4000fffe0ff */
[----:B------:R-:W-:Y:S02]  /*2c20*/  UIADD3 UR4, UPT, UPT, -UR7, UR4, URZ ;  /* 0x0000000407047290 */ /* 0x000fe4000fffe1ff */
[----:B------:R-:W-:Y:S02]  /*2c30*/  UIMAD UR37, UR8, UR14, UR37 ;  /* 0x0000000e082572a4 */ /* 0x000fe4000f8e0225 */
[----:B------:R-:W-:-:S12]  /*2c40*/  UIMAD UR38, UR4, UR16, UR38 ;  /* 0x00000010042672a4 */ /* 0x000fd8000f8e0226 */
.L_x_42:
[----:B------:R-:W-:Y:S01]  /*2c50*/  VIADD R11, R11, 0x1 ;  /* 0x000000010b0b7836 */ /* 0x000fe20000000000 */
[----:B------:R-:W-:Y:S01]  /*2c60*/  R2UR UR4, R80 ;  /* 0x00000000500472ca */ /* 0x000fe200000e0000 */
[----:B------:R-:W-:Y:S01]  /*2c70*/  UIADD3 UR16, UPT, UPT, UR38, UR61, URZ ;  /* 0x0000003d26107290 */ /* 0x000fe2000fffe0ff */
[----:B------:R-:W-:Y:S02]  /*2c80*/  PLOP3.LUT P1, PT, PT, PT, PT, 0x80, 0x8 ;  /* 0x000000000008781c */ /* 0x000fe40003f2f070 */
[----:B------:R-:W-:-:S04]  /*2c90*/  ISETP.NE.AND P0, PT, R11, 0x2, PT ;  /* 0x000000020b00780c */ /* 0x000fc80003f05270 */
[----:B-1----:R-:W-:Y:S02]  /*2ca0*/  SEL R0, RZ, 0x1, P0 ;  /* 0x00000001ff007807 */ /* 0x002fe40000000000 */
[----:B------:R-:W-:Y:S02]  /*2cb0*/  SEL R11, R11, RZ, P0 ;  /* 0x000000ff0b0b7207 */ /* 0x000fe40000000000 */
[----:B------:R-:W-:Y:S01]  /*2cc0*/  LOP3.LUT R10, R10, R0, RZ, 0x3c, !PT ;  /* 0x000000000a0a7212 */ /* 0x000fe200078e3cff */
[----:B------:R-:W-:Y:S01]  /*2cd0*/  UIADD3 UR20, UPT, UPT, UR37, UR4, URZ ;  /* 0x0000000425147290 */ /* 0x000fe2000fffe0ff */
[----:B------:R-:W-:Y:S11]  /*2ce0*/  BRA.U UP1, `(.L_x_43) ;  /* 0xfffffff101347547 */ /* 0x000ff6000b83ffff */
[----:B------:R-:W-:Y:S01]  /*2cf0*/  UIADD3 UR7, UPT, UPT, UR6, 0xa0, URZ ;  /* 0x000000a006077890 */ /* 0x000fe2000fffe0ff */
[----:B------:R-:W-:-:S03]  /*2d00*/  SHF.L.U32 R2, R12, 0x1f, RZ ;  /* 0x0000001f0c027819 */ /* 0x000fc600000006ff */
[----:B------:R-:W-:-:S09]  /*2d10*/  ULEA UR4, UR5, UR7, 0x3 ;  /* 0x0000000705047291 */ /* 0x000fd2000f8e18ff */
[----:B------:R-:W1:Y:S02]  /*2d20*/  SYNCS.PHASECHK.TRANS64.TRYWAIT P0, [UR4], R2 ;  /* 0x00000002ff0075a7 */ /* 0x000e640008001104 */
[----:B-1----:R-:W-:Y:S05]  /*2d30*/  @!P0 BRA `(.L_x_44) ;  /* 0x0000007800208947 */ /* 0x002fea0003800000 */
.L_x_154:
[----:B------:R-:W-:-:S04]  /*2d40*/  UIADD3 UR4, UPT, UPT, UR5, 0x1, URZ ;  /* 0x0000000105047890 */ /* 0x000fc8000fffe0ff */
[----:B------:R-:W-:-:S04]  /*2d50*/  UISETP.NE.AND UP0, UPT, UR4, 0x14, UPT ;  /* 0x000000140400788c */ /* 0x000fc8000bf05270 */
[----:B------:R-:W-:Y:S02]  /*2d60*/  USEL UR6, URZ, 0x1, UP0 ;  /* 0x00000001ff067887 */ /* 0x000fe40008000000 */
[----:B------:R-:W-:-:S04]  /*2d70*/  USEL UR4, UR4, URZ, UP0 ;  /* 0x000000ff04047287 */ /* 0x000fc80008000000 */
[----:B------:R-:W-:Y:S01]  /*2d80*/  ULEA UR5, UR4, UR7, 0x3 ;  /* 0x0000000704057291 */ /* 0x000fe2000f8e18ff */
[----:B-1----:R-:W-:-:S04]  /*2d90*/  LOP3.LUT R2, R12, UR6, RZ, 0x3c, !PT ;  /* 0x000000060c027c12 */ /* 0x002fc8000f8e3cff */
[----:B------:R-:W-:-:S04]  /*2da0*/  SHF.L.U32 R3, R2, 0x1f, RZ ;  /* 0x0000001f02037819 */ /* 0x000fc800000006ff */
[----:B------:R-:W1:Y:S02]  /*2db0*/  SYNCS.PHASECHK.TRANS64.TRYWAIT P0, [UR5], R3 ;  /* 0x00000003ff0075a7 */ /* 0x000e640008001105 */
[----:B-1----:R-:W-:Y:S05]  /*2dc0*/  @!P0 BRA `(.L_x_45) ;  /* 0x0000007800148947 */ /* 0x002fea0003800000 */
.L_x_156:
[----:B------:R-:W-:-:S04]  /*2dd0*/  UIADD3 UR4, UPT, UPT, UR4, 0x1, URZ ;  /* 0x0000000104047890 */ /* 0x000fc8000fffe0ff */
[----:B------:R-:W-:-:S04]  /*2de0*/  UISETP.NE.AND UP0, UPT, UR4, 0x14, UPT ;  /* 0x000000140400788c */ /* 0x000fc8000bf05270 */
[----:B------:R-:W-:Y:S02]  /*2df0*/  USEL UR6, URZ, 0x1, UP0 ;  /* 0x00000001ff067887 */ /* 0x000fe40008000000 */
[----:B------:R-:W-:-:S04]  /*2e00*/  USEL UR4, UR4, URZ, UP0 ;  /* 0x000000ff04047287 */ /* 0x000fc80008000000 */
[----:B------:R-:W-:Y:S01]  /*2e10*/  ULEA UR5, UR4, UR7, 0x3 ;  /* 0x0000000704057291 */ /* 0x000fe2000f8e18ff */
[----:B------:R-:W-:-:S04]  /*2e20*/  LOP3.LUT R2, R2, UR6, RZ, 0x3c, !PT ;  /* 0x0000000602027c12 */ /* 0x000fc8000f8e3cff */
[----:B-1----:R-:W-:-:S04]  /*2e30*/  SHF.L.U32 R3, R2, 0x1f, RZ ;  /* 0x0000001f02037819 */ /* 0x002fc800000006ff */
[----:B------:R-:W1:Y:S02]  /*2e40*/  SYNCS.PHASECHK.TRANS64.TRYWAIT P0, [UR5], R3 ;  /* 0x00000003ff0075a7 */ /* 0x000e640008001105 */
[----:B-1----:R-:W-:Y:S05]  /*2e50*/  @!P0 BRA `(.L_x_46) ;  /* 0x0000007800088947 */ /* 0x002fea0003800000 */
.L_x_158:
        /* <DEDUP_REMOVED lines=9> */
.L_x_160:
        /* <DEDUP_REMOVED lines=9> */
.L_x_162:
        /* <DEDUP_REMOVED lines=9> */
.L_x_164:
        /* <DEDUP_REMOVED lines=9> */
.L_x_166:
        /* <DEDUP_REMOVED lines=9> */
.L_x_168:
        /* <DEDUP_REMOVED lines=9> */
.L_x_170:
        /* <DEDUP_REMOVED lines=9> */
.L_x_172:
        /* <DEDUP_REMOVED lines=9> */
.L_x_174:
        /* <DEDUP_REMOVED lines=9> */
.L_x_176:
        /* <DEDUP_REMOVED lines=9> */
.L_x_178:
        /* <DEDUP_REMOVED lines=9> */
.L_x_180:
        /* <DEDUP_REMOVED lines=9> */
.L_x_182:
        /* <DEDUP_REMOVED lines=9> */
.L_x_184:
        /* <DEDUP_REMOVED lines=9> */
.L_x_186:
        /* <DEDUP_REMOVED lines=9> */
.L_x_188:
        /* <DEDUP_REMOVED lines=9> */
.L_x_190:
[----:B------:R-:W-:-:S04]  /*3760*/  UIADD3 UR4, UPT, UPT, UR4, 0x1, URZ ;  /* 0x0000000104047890 */ /* 0x000fc8000fffe0ff */
[----:B------:R-:W-:-:S04]  /*3770*/  UISETP.NE.AND UP0, UPT, UR4, 0x14, UPT ;  /* 0x000000140400788c */ /* 0x000fc8000bf05270 */
[----:B------:R-:W-:Y:S02]  /*3780*/  USEL UR5, URZ, 0x1, UP0 ;  /* 0x00000001ff057887 */ /* 0x000fe40008000000 */
[----:B------:R-:W-:-:S04]  /*3790*/  USEL UR4, UR4, URZ, UP0 ;  /* 0x000000ff04047287 */ /* 0x000fc80008000000 */
[----:B------:R-:W-:Y:S01]  /*37a0*/  ULEA UR4, UR4, UR7, 0x3 ;  /* 0x0000000704047291 */ /* 0x000fe2000f8e18ff */
[----:B------:R-:W-:-:S04]  /*37b0*/  LOP3.LUT R2, R2, UR5, RZ, 0x3c, !PT ;  /* 0x0000000502027c12 */ /* 0x000fc8000f8e3cff */
[----:B------:R-:W-:Y:S01]  /*37c0*/  SHF.L.U32 R2, R2, 0x1f, RZ ;  /* 0x0000001f02027819 */ /* 0x000fe200000006ff */
[----:B-1----:R-:W-:-:S07]  /*37d0*/  IMAD.U32 R0, RZ, RZ, UR4 ;  /* 0x00000004ff007e24 */ /* 0x002fce000f8e00ff */
.L_x_63:
[----:B-1----:R1:W2:Y:S02]  /*37e0*/  SYNCS.PHASECHK.TRANS64.TRYWAIT P0, [R0+URZ], R2 ;  /* 0x00000002000075a7 */ /* 0x0022a400080011ff */
[----:B--2---:R-:W-:Y:S05]  /*37f0*/  @!P0 NANOSLEEP.SYNCS 0x989680 ;  /* 0x009896800000895d */ /* 0x004fea0003900000 */
[----:B------:R-:W2:Y:S02]  /*3800*/  @!P0 SYNCS.PHASECHK.TRANS64 P0, [R0+URZ], R2 ;  /* 0x00000002000085a7 */ /* 0x000ea400080010ff */
[----:B--2---:R-:W-:Y:S05]  /*3810*/  @P0 EXIT ;  /* 0x000000000000094d */ /* 0x004fea0003800000 */
[----:B------:R-:W-:Y:S05]  /*3820*/  BRA `(.L_x_63) ;  /* 0xfffffffc00ec7947 */ /* 0x000fea000383ffff */
.L_x_23:
[----:B------:R-:W-:-:S04]  /*3830*/  UISETP.NE.AND UP0, UPT, UR45, URZ, UPT ;  /* 0x000000ff2d00728c */ /* 0x000fc8000bf05270 */
[----:B------:R-:W-:-:S09]  /*3840*/  UISETP.NE.OR UP0, UPT, UR17, 0x1, UP0 ;  /* 0x000000011100788c */ /* 0x000fd20008705670 */
[----:B------:R-:W-:Y:S05]  /*3850*/  BRA.U UP0, `(.L_x_64) ;  /* 0x0000000500487547 */ /* 0x000fea000b800000 */
[----:B------:R-:W-:Y:S01]  /*3860*/  ISETP.GE.U32.AND P2, PT, R0, 0x10, PT ;  /* 0x000000100000780c */ /* 0x000fe20003f46070 */
[----:B------:R-:W-:Y:S01]  /*3870*/  IMAD.MOV.U32 R12, RZ, RZ, 0x1 ;  /* 0x00000001ff0c7424 */ /* 0x000fe200078e00ff */
[----:B------:R-:W-:Y:S02]  /*3880*/  CS2R R10, SRZ ;  /* 0x00000000000a7805 */ /* 0x000fe4000001ff00 */
[----:B------:R-:W-:Y:S01]  /*3890*/  CS2R R8, SRZ ;  /* 0x0000000000087805 */ /* 0x000fe2000001ff00 */
[----:B------:R-:W-:Y:S01]  /*38a0*/  UMOV UR6, 0x400 ;  /* 0x0000040000067882 */ /* 0x000fe20000000000 */
[----:B------:R-:W-:Y:S01]  /*38b0*/  UMOV UR5, URZ ;  /* 0x000000ff00057c82 */ /* 0x000fe20008000000 */
[----:B------:R-:W-:-:S12]  /*38c0*/  ULEA UR6, UR45, UR6, 0x18 ;  /* 0x000000062d067291 */ /* 0x000fd8000f8ec0ff */
.L_x_68:
[----:B------:R-:W-:Y:S02]  /*38d0*/  LEA R2, R8, UR6, 0x3 ;  /* 0x0000000608027c11 */ /* 0x000fe4000f8e18ff */
[----:B------:R-:W-:-:S03]  /*38e0*/  SHF.L.U32 R4, R9, 0x1f, RZ ;  /* 0x0000001f09047819 */ /* 0x000fc600000006ff */
[----:B------:R-:W-:Y:S01]  /*38f0*/  VIADD R5, R2, 0x200 ;  /* 0x0000020002057836 */ /* 0x000fe20000000000 */
[----:B------:R-:W1:Y:S02]  /*3900*/  SYNCS.PHASECHK.TRANS64.TRYWAIT P0, [R2+URZ+0x1f0], R4 ;  /* 0x0001f004020075a7 */ /* 0x000e6400080011ff */
[----:B-1----:R-:W-:Y:S05]  /*3910*/  @!P0 BRA `(.L_x_65) ;  /* 0x0000007000f08947 */ /* 0x002fea0003800000 */
.L_x_191:
[----:B------:R-:W-:Y:S01]  /*3920*/  ULEA UR4, UR5, UR6, 0x3 ;  /* 0x0000000605047291 */ /* 0x000fe2000f8e18ff */
[----:B-1----:R-:W-:Y:S01]  /*3930*/  PRMT R2, RZ, 0x654, R5 ;  /* 0x00000654ff027816 */ /* 0x002fe20000000005 */
[----:B------:R-:W-:Y:S01]  /*3940*/  @!P2 IMAD.MOV.U32 R4, RZ, RZ, 0x10 ;  /* 0x00000010ff04a424 */ /* 0x000fe200078e00ff */
[----:B------:R-:W-:Y:S01]  /*3950*/  SHF.L.U32 R5, R12, 0x1f, RZ ;  /* 0x0000001f0c057819 */ /* 0x000fe200000006ff */
[----:B------:R-:W-:Y:S01]  /*3960*/  UIADD3 UR7, UPT, UPT, UR4, 0x190, URZ ;  /* 0x0000019004077890 */ /* 0x000fe2000fffe0ff */
[----:B------:R1:W-:Y:S05]  /*3970*/  SYNCS.ARRIVE.TRANS64.RED.A1T0 RZ, [R2+URZ], RZ ;  /* 0x000000ff02ff79a7 */ /* 0x0003ea00081004ff */
[----:B------:R-:W-:Y:S01]  /*3980*/  IMAD.U32 R6, RZ, RZ, UR7 ;  /* 0x00000007ff067e24 */ /* 0x000fe2000f8e00ff */
[----:B------:R-:W2:Y:S04]  /*3990*/  SYNCS.PHASECHK.TRANS64.TRYWAIT P0, [UR4+0x1a0], R5 ;  /* 0x0001a005ff0075a7 */ /* 0x000ea80008001104 */
[----:B------:R-:W-:Y:S01]  /*39a0*/  PRMT R6, R0, 0x654, R6 ;  /* 0x0000065400067816 */ /* 0x000fe20000000006 */
[----:B-12---:R-:W-:Y:S06]  /*39b0*/  @!P0 BRA `(.L_x_66) ;  /* 0x0000007000dc8947 */ /* 0x006fec0003800000 */
.L_x_193:
[----:B------:R-:W-:Y:S01]  /*39c0*/  ULEA UR8, UR5, UR6, 0x4 ;  /* 0x0000000605087291 */ /* 0x000fe2000f8e20ff */
[----:B------:R-:W-:Y:S01]  /*39d0*/  SEL R3, R6, R3, !P2 ;  /* 0x0000000306037207 */ /* 0x000fe20005000000 */
[----:B------:R-:W-:Y:S01]  /*39e0*/  UIADD3 UR9, UPT, UPT, UR4, 0x190, URZ ;  /* 0x0000019004097890 */ /* 0x000fe2000fffe0ff */
[----:B-1----:R-:W-:Y:S01]  /*39f0*/  LEA R2, R11, UR6, 0x3 ;  /* 0x000000060b027c11 */ /* 0x002fe2000f8e18ff */
[----:B------:R-:W-:Y:S01]  /*3a00*/  UIADD3 UR8, UPT, UPT, UR8, 0x220, URZ ;  /* 0x0000022008087890 */ /* 0x000fe2000fffe0ff */
[----:B------:R1:W-:Y:S01]  /*3a10*/  @!P2 SYNCS.ARRIVE.TRANS64.RED RZ, [R3+URZ], R4 ;  /* 0x0000000403ffa9a7 */ /* 0x0003e200080004ff */
[----:B------:R-:W-:Y:S01]  /*3a20*/  UIADD3 UR4, UPT, UPT, UR5, 0x1, URZ ;  /* 0x0000000105047890 */ /* 0x000fe2000fffe0ff */
[----:B------:R-:W-:-:S03]  /*3a30*/  VIADD R8, R8, 0x1 ;  /* 0x0000000108087836 */ /* 0x000fc60000000000 */
[----:B------:R-:W-:Y:S02]  /*3a40*/  UISETP.NE.AND UP0, UPT, UR4, 0x2, UPT ;  /* 0x000000020400788c */ /* 0x000fe4000bf05270 */
[----:B------:R-:W-:Y:S01]  /*3a50*/  ISETP.NE.AND P0, PT, R8, 0x2, PT ;  /* 0x000000020800780c */ /* 0x000fe20003f05270 */
[----:B------:R-:W-:Y:S06]  /*3a60*/  UGETNEXTWORKID.BROADCAST [UR8], [UR9] ;  /* 0x00000000080073ca */ /* 0x000fec0008000100 */
[----:B------:R-:W-:Y:S02]  /*3a70*/  USEL UR7, URZ, 0x1, UP0 ;  /* 0x00000001ff077887 */ /* 0x000fe40008000000 */
[----:B------:R-:W-:-:S04]  /*3a80*/  USEL UR5, UR4, URZ, UP0 ;  /* 0x000000ff04057287 */ /* 0x000fc80008000000 */
[----:B------:R-:W-:Y:S02]  /*3a90*/  LOP3.LUT R12, R12, UR7, RZ, 0x3c, !PT ;  /* 0x000000070c0c7c12 */ /* 0x000fe4000f8e3cff */
[----:B-1----:R-:W-:-:S04]  /*3aa0*/  SHF.L.U32 R4, R10, 0x1f, RZ ;  /* 0x0000001f0a047819 */ /* 0x002fc800000006ff */
[----:B------:R-:W1:Y:S02]  /*3ab0*/  SYNCS.PHASECHK.TRANS64.TRYWAIT P1, [R2+URZ+0x190], R4 ;  /* 0x00019004020075a7 */ /* 0x000e6400080211ff */
[----:B-1----:R-:W-:Y:S05]  /*3ac0*/  @!P1 BRA `(.L_x_67) ;  /* 0x0000007000b09947 */ /* 0x002fea0003800000 */
.L_x_194:
[C---:B-1----:R-:W-:Y:S01]  /*3ad0*/  LEA R4, R11.reuse, UR6, 0x4 ;  /* 0x000000060b047c11 */ /* 0x042fe2000f8e20ff */
[----:B------:R-:W-:Y:S01]  /*3ae0*/  VIADD R2, R2, 0x1a0 ;  /* 0x000001a002027836 */ /* 0x000fe20000000000 */
[----:B------:R-:W-:Y:S01]  /*3af0*/  SEL R8, R8, RZ, P0 ;  /* 0x000000ff08087207 */ /* 0x000fe20000000000 */
[----:B------:R-:W-:-:S03]  /*3b00*/  VIADD R11, R11, 0x1 ;  /* 0x000000010b0b7836 */ /* 0x000fc60000000000 */
[----:B------:R-:W1:Y:S01]  /*3b10*/  LDS.128 R4, [R4+0x220] ;  /* 0x0002200004047984 */ /* 0x000e620000000c00 */
[----:B------:R-:W-:Y:S02]  /*3b20*/  PRMT R2, RZ, 0x654, R2 ;  /* 0x00000654ff027816 */ /* 0x000fe40000000002 */
[C---:B------:R-:W-:Y:S01]  /*3b30*/  ISETP.NE.AND P1, PT, R11.reuse, 0x2, PT ;  /* 0x000000020b00780c */ /* 0x040fe20003f25270 */
[----:B------:R-:W-:Y:S01]  /*3b40*/  @!PT LDS RZ, [RZ] ;  /* 0x00000000fffff984 */ /* 0x000fe20000000800 */
[----:B------:R-:W-:Y:S01]  /*3b50*/  @!PT LDS RZ, [RZ] ;  /* 0x00000000fffff984 */ /* 0x000fe20000000800 */
[----:B------:R-:W-:Y:S01]  /*3b60*/  @!PT LDS RZ, [RZ] ;  /* 0x00000000fffff984 */ /* 0x000fe20000000800 */
[----:B------:R-:W-:Y:S01]  /*3b70*/  @!PT LDS RZ, [RZ] ;  /* 0x00000000fffff984 */ /* 0x000fe20000000800 */
[----:B------:R2:W-:Y:S06]  /*3b80*/  MEMBAR.ALL.CTA ;  /* 0x0000000000007992 */ /* 0x0005ec0000008000 */
[----:B--2---:R-:W2:Y:S01]  /*3b90*/  FENCE.VIEW.ASYNC.S ;  /* 0x00000000000073c6 */ /* 0x004ea20000000000 */
[----:B------:R-:W-:Y:S01]  /*3ba0*/  SEL R11, R11, RZ, P1 ;  /* 0x000000ff0b0b7207 */ /* 0x000fe20000800000 */
[----:B--2---:R2:W-:Y:S01]  /*3bb0*/  SYNCS.ARRIVE.TRANS64.RED.A1T0 RZ, [R2+URZ], RZ ;  /* 0x000000ff02ff79a7 */ /* 0x0045e200081004ff */
[----:B-1----:R-:W-:-:S02]  /*3bc0*/  LOP3.LUT P3, RZ, R6, 0x1, RZ, 0xc0, !PT ;  /* 0x0000000106ff7812 */ /* 0x002fc4000786c0ff */
[----:B------:R-:W-:-:S04]  /*3bd0*/  SEL R4, RZ, 0x1, P1 ;  /* 0x00000001ff047807 */ /* 0x000fc80000800000 */
[----:B------:R-:W-:Y:S02]  /*3be0*/  LOP3.LUT R10, R10, R4, RZ, 0x3c, !PT ;  /* 0x000000040a0a7212 */ /* 0x000fe400078e3cff */
[----:B--2---:R-:W-:-:S04]  /*3bf0*/  SEL R2, RZ, 0x1, P0 ;  /* 0x00000001ff027807 */ /* 0x004fc80000000000 */
[----:B------:R-:W-:Y:S01]  /*3c00*/  LOP3.LUT R9, R9, R2, RZ, 0x3c, !PT ;  /* 0x0000000209097212 */ /* 0x000fe200078e3cff */
[----:B------:R-:W-:Y:S06]  /*3c10*/  @P3 BRA `(.L_x_68) ;  /* 0xfffffffc002c3947 */ /* 0x000fec000383ffff */
[----:B------:R-:W-:Y:S01]  /*3c20*/  ULEA UR4, UR5, UR6, 0x3 ;  /* 0x0000000605047291 */ /* 0x000fe2000f8e18ff */
[----:B------:R-:W-:-:S08]  /*3c30*/  SHF.L.U32 R2, R12, 0x1f, RZ ;  /* 0x0000001f0c027819 */ /* 0x000fd000000006ff */
[----:B------:R-:W1:Y:S02]  /*3c40*/  SYNCS.PHASECHK.TRANS64 P0, [UR4+0x1a0], R2 ;  /* 0x0001a002ff0075a7 */ /* 0x000e640008001004 */
[----:B-1----:R-:W-:Y:S05]  /*3c50*/  @P0 BRA `(.L_x_69) ;  /* 0x0000000000080947 */ /* 0x002fea0003800000 */
[----:B------:R-:W1:Y:S02]  /*3c60*/  SYNCS.PHASECHK.TRANS64.TRYWAIT P0, [UR4+0x1a0], R2 ;  /* 0x0001a002ff0075a7 */ /* 0x000e640008001104 */
[----:B-1----:R-:W-:Y:S05]  /*3c70*/  @!P0 BRA `(.L_x_70) ;  /* 0x0000007000588947 */ /* 0x002fea0003800000 */
.L_x_69:
[----:B------:R-:W-:-:S04]  /*3c80*/  UIADD3 UR7, UPT, UPT, UR5, 0x1, URZ ;  /* 0x0000000105077890 */ /* 0x000fc8000fffe0ff */
[----:B------:R-:W-:-:S04]  /*3c90*/  UISETP.NE.AND UP0, UPT, UR7, 0x2, UPT ;  /* 0x000000020700788c */ /* 0x000fc8000bf05270 */
[----:B------:R-:W-:Y:S02]  /*3ca0*/  USEL UR8, URZ, 0x1, UP0 ;  /* 0x00000001ff087887 */ /* 0x000fe40008000000 */
[----:B------:R-:W-:-:S04]  /*3cb0*/  USEL UR7, UR7, URZ, UP0 ;  /* 0x000000ff07077287 */ /* 0x000fc80008000000 */
[----:B------:R-:W-:Y:S01]  /*3cc0*/  ULEA UR7, UR7, UR6, 0x3 ;  /* 0x0000000607077291 */ /* 0x000fe2000f8e18ff */
[----:B-1----:R-:W-:-:S04]  /*3cd0*/  LOP3.LUT R2, R12, UR8, RZ, 0x3c, !PT ;  /* 0x000000080c027c12 */ /* 0x002fc8000f8e3cff */
[----:B------:R-:W-:-:S04]  /*3ce0*/  SHF.L.U32 R0, R2, 0x1f, RZ ;  /* 0x0000001f02007819 */ /* 0x000fc800000006ff */
[----:B------:R-:W1:Y:S02]  /*3cf0*/  SYNCS.PHASECHK.TRANS64 P0, [UR7+0x1a0], R0 ;  /* 0x0001a000ff0075a7 */ /* 0x000e640008001007 */
[----:B-1----:R-:W-:Y:S05]  /*3d00*/  @P0 EXIT ;  /* 0x000000000000094d */ /* 0x002fea0003800000 */
[----:B------:R-:W-:Y:S02]  /*3d10*/  SHF.L.U32 R2, R2, 0x1f, RZ ;  /* 0x0000001f02027819 */ /* 0x000fe400000006ff */
[----:B------:R-:W-:-:S07]  /*3d20*/  MOV R0, UR7 ;  /* 0x0000000700007c02 */ /* 0x000fce0008000f00 */
.L_x_71:
[----:B-1----:R1:W2:Y:S02]  /*3d30*/  SYNCS.PHASECHK.TRANS64.TRYWAIT P0, [R0+URZ+0x1a0], R2 ;  /* 0x0001a002000075a7 */ /* 0x0022a400080011ff */
[----:B--2---:R-:W-:Y:S05]  /*3d40*/  @!P0 NANOSLEEP.SYNCS 0x989680 ;  /* 0x009896800000895d */ /* 0x004fea0003900000 */
[----:B------:R-:W2:Y:S02]  /*3d50*/  @!P0 SYNCS.PHASECHK.TRANS64 P0, [R0+URZ+0x1a0], R2 ;  /* 0x0001a002000085a7 */ /* 0x000ea400080010ff */
[----:B--2---:R-:W-:Y:S05]  /*3d60*/  @P0 EXIT ;  /* 0x000000000000094d */ /* 0x004fea0003800000 */
[----:B------:R-:W-:Y:S05]  /*3d70*/  BRA `(.L_x_71) ;  /* 0xfffffffc00ec7947 */ /* 0x000fea000383ffff */
.L_x_64:
[----:B------:R-:W-:Y:S05]  /*3d80*/  BRA.U UP4, `(.L_x_72) ;  /* 0x0000000d04807547 */ /* 0x000fea000b800000 */
[----:B------:R-:W-:Y:S01]  /*3d90*/  UMOV UR4, 0x40 ;  /* 0x0000004000047882 */ /* 0x000fe20000000000 */
[----:B------:R-:W-:Y:S01]  /*3da0*/  NOP ;  /* 0x0000000000007918 */ /* 0x000fe20000000000 */
[----:B------:R-:W-:Y:S01]  /*3db0*/  ULEA UR5, UR45, UR4, 0x18 ;  /* 0x000000042d057291 */ /* 0x000fe2000f8ec0ff */
[----:B------:R-:W-:Y:S02]  /*3dc0*/  UMOV UR6, 0x400 ;  /* 0x0000040000067882 */ /* 0x000fe40000000000 */
[----:B------:R-:W-:-:S06]  /*3dd0*/  ULEA UR6, UR45, UR6, 0x18 ;  /* 0x000000062d067291 */ /* 0x000fcc000f8ec0ff */
[----:B------:R-:W1:Y:S02]  /*3de0*/  LDS.U8 R0, [UR5+0x1c] ;  /* 0x00001c05ff007984 */ /* 0x000e640008000000 */
[----:B-1----:R-:W-:-:S13]  /*3df0*/  ISETP.NE.AND P0, PT, R0, RZ, PT ;  /* 0x000000ff0000720c */ /* 0x002fda0003f05270 */
[----:B------:R-:W-:Y:S05]  /*3e00*/  @P0 BRA `(.L_x_73) ;  /* 0x0000000000580947 */ /* 0x000fea0003800000 */
[----:B------:R-:W-:-:S13]  /*3e10*/  ELECT P0, URZ, PT ;  /* 0x0000000000ff782f */ /* 0x000fda0003800000 */
[----:B------:R-:W-:Y:S05]  /*3e20*/  @!P0 BRA `(.L_x_74) ;  /* 0x0000000000608947 */ /* 0x000fea0003800000 */
[----:B------:R-:W-:Y:S01]  /*3e30*/  UMOV UR4, 0x10 ;  /* 0x0000001000047882 */ /* 0x000fe20000000000 */
[----:B------:R-:W-:Y:S01]  /*3e40*/  HFMA2 R0, -RZ, RZ, 0, 5.9604644775390625e-08 ;  /* 0x00000001ff007431 */ /* 0x000fe200000001ff */
[----:B------:R-:W-:-:S03]  /*3e50*/  MOV R3, 0xffff ;  /* 0x0000ffff00037802 */ /* 0x000fc60000000f00 */
[----:B------:R-:W-:Y:S04]  /*3e60*/  DEPBAR.LE SB1, 0x36 ;  /* 0x00009d800000791a */ /* 0x000fe80000000000 */
[----:B------:R-:W1:Y:S02]  /*3e70*/  UTCATOMSWS.FIND_AND_SET.ALIGN UP0, UR4, UR4 ;  /* 0x00000004000475e3 */ /* 0x000e640008000800 */
[----:B-1----:R-:W-:Y:S01]  /*3e80*/  MOV R4, UR4 ;  /* 0x0000000400047c02 */ /* 0x002fe20008000f00 */
[----:B------:R-:W-:Y:S06]  /*3e90*/  BRA.U UP0, `(.L_x_75) ;  /* 0x0000000100187547 */ /* 0x000fec000b800000 */
.L_x_76:
[----:B------:R-:W-:Y:S05]  /*3ea0*/  NANOSLEEP 0x64 ;  /* 0x000000640000795d */ /* 0x000fea0003800000 */
[----:B------:R-:W-:-:S05]  /*3eb0*/  UMOV UR4, 0x10 ;  /* 0x0000001000047882 */ /* 0x000fca0000000000 */
[----:B------:R-:W-:Y:S04]  /*3ec0*/  DEPBAR.LE SB1, 0x36 ;  /* 0x00009d800000791a */ /* 0x000fe80000000000 */
[----:B------:R-:W1:Y:S02]  /*3ed0*/  UTCATOMSWS.FIND_AND_SET.ALIGN UP0, UR4, UR4 ;  /* 0x00000004000475e3 */ /* 0x000e640008000800 */
[----:B-1----:R-:W-:Y:S01]  /*3ee0*/  MOV R4, UR4 ;  /* 0x0000000400047c02 */ /* 0x002fe20008000f00 */
[----:B------:R-:W-:Y:S05]  /*3ef0*/  BRA.U !UP0, `(.L_x_76) ;  /* 0xfffffffd08e87547 */ /* 0x000fea000b83ffff */
.L_x_75:
[-C--:B------:R-:W-:Y:S02]  /*3f00*/  SHF.L.U32 R3, R3, R4.reuse, RZ ;  /* 0x0000000403037219 */ /* 0x080fe400000006ff */
[----:B------:R-:W-:Y:S01]  /*3f10*/  SHF.L.U32 R0, R0, R4, RZ ;  /* 0x0000000400007219 */ /* 0x000fe200000006ff */
[----:B------:R-:W-:Y:S02]  /*3f20*/  IMAD.SHL.U32 R4, R4, 0x20, RZ ;  /* 0x0000002004047824 */ /* 0x000fe400078e00ff */
[----:B------:R1:W-:Y:S04]  /*3f30*/  ATOMS.OR RZ, [UR5+0x14], R3 ;  /* 0x00001403ffff798c */ /* 0x0003e8000b000005 */
[----:B------:R1:W-:Y:S04]  /*3f40*/  ATOMS.OR RZ, [UR5+0x18], R0 ;  /* 0x00001800ffff798c */ /* 0x0003e8000b000005 */
[----:B------:R1:W-:Y:S01]  /*3f50*/  STS [UR6+0x240], R4 ;  /* 0x00024004ff007988 */ /* 0x0003e20008000806 */
[----:B------:R-:W-:Y:S05]  /*3f60*/  BRA `(.L_x_74) ;  /* 0x0000000000107947 */ /* 0x000fea0003800000 */
.L_x_73:
[----:B------:R-:W-:Y:S02]  /*3f70*/  MOV R0, 0xffffffff ;  /* 0xffffffff00007802 */ /* 0x000fe40000000f00 */
[----:B------:R-:W-:-:S03]  /*3f80*/  MOV R4, 0x3fb0 ;  /* 0x00003fb000047802 */ /* 0x000fc60000000f00 */
[----:B------:R1:W-:Y:S04]  /*3f90*/  STS [UR6+0x240], R0 ;  /* 0x00024000ff007988 */ /* 0x0003e80008000806 */
[----:B-1---5:R-:W-:Y:S05]  /*3fa0*/  CALL.REL.NOINC `($__internal_1_$__cuda_sm10x_tcgen05_guardrail_trap_phase_invalid_during_alloc) ;  /* 0x0000007400a07944 */ /* 0x022fea0003c00000 */
.L_x_74:
[----:B------:R-:W-:Y:S05]  /*3fb0*/  WARPSYNC.ALL ;  /* 0x0000000000007948 */ /* 0x000fea0003800000 */
[----:B------:R-:W2:Y:S01]  /*3fc0*/  S2UR UR4, SR_CgaCtaId ;  /* 0x00000000000479c3 */ /* 0x000ea20000008800 */
[----:B------:R-:W-:Y:S01]  /*3fd0*/  UMOV UR13, 0x400 ;  /* 0x00000400000d7882 */ /* 0x000fe20000000000 */
[----:B------:R-:W-:-:S06]  /*3fe0*/  NOP ;  /* 0x0000000000007918 */ /* 0x000fcc0000000000 */
[----:B------:R-:W-:Y:S06]  /*3ff0*/  BAR.ARV 0x6, 0xa0 ;  /* 0x0182800000007b1d */ /* 0x000fec0000002000 */
[----:B------:R-:W3:Y:S01]  /*4000*/  LDCU UR5, c[0x0][0x38c] ;  /* 0x00007180ff0577ac */ /* 0x000ee20008000800 */
[----:B------:R-:W-:Y:S01]  /*4010*/  LOP3.LUT R2, R2, 0xffff, RZ, 0xc0, !PT ;  /* 0x0000ffff02027812 */ /* 0x000fe200078ec0ff */
[----:B------:R-:W-:Y:S01]  /*4020*/  IMAD.MOV.U32 R11, RZ, RZ, 0x1 ;  /* 0x00000001ff0b7424 */ /* 0x000fe200078e00ff */
[----:B------:R-:W-:Y:S01]  /*4030*/  CS2R R8, SRZ ;  /* 0x0000000000087805 */ /* 0x000fe2000001ff00 */
[----:B------:R-:W4:Y:S01]  /*4040*/  LDCU UR8, c[0x0][0x38c] ;  /* 0x00007180ff0877ac */ /* 0x000f220008000800 */
[----:B------:R-:W-:Y:S01]  /*4050*/  R2UR UR15, R2 ;  /* 0x00000000020f72ca */ /* 0x000fe200000e0000 */
[----:B------:R-:W-:Y:S01]  /*4060*/  IMAD.MOV.U32 R10, RZ, RZ, RZ ;  /* 0x000000ffff0a7224 */ /* 0x000fe200078e00ff */
[----:B------:R-:W-:Y:S01]  /*4070*/  UMOV UR18, URZ ;  /* 0x000000ff00127c82 */ /* 0x000fe20008000000 */
[----:B------:R-:W-:Y:S01]  /*4080*/  UMOV UR10, URZ ;  /* 0x000000ff000a7c82 */ /* 0x000fe20008000000 */
[----:B--2---:R-:W-:Y:S01]  /*4090*/  ULEA UR13, UR4, UR13, 0x18 ;  /* 0x0000000d040d7291 */ /* 0x004fe2000f8ec0ff */
[----:B------:R-:W-:Y:S01]  /*40a0*/  UMOV UR20, 0x0 ;  /* 0x0000000000147882 */ /* 0x000fe20000000000 */
[----:B------:R-:W-:-:S02]  /*40b0*/  UMOV UR21, 0x44004a0 ;  /* 0x044004a000157882 */ /* 0x000fc40000000000 */
[----:B------:R-:W-:Y:S02]  /*40c0*/  UIADD3 UR6, UPT, UPT, UR13, 0x6600, URZ ;  /* 0x000066000d067890 */ /* 0x000fe4000fffe0ff */
[----:B------:R-:W-:Y:S02]  /*40d0*/  UIADD3 UR7, UPT, UPT, UR13, 0x10600, URZ ;  /* 0x000106000d077890 */ /* 0x000fe4000fffe0ff */
[----:B---3--:R-:W-:Y:S01]  /*40e0*/  UIADD3 UR5, UPT, UPT, UR5, 0x1f, URZ ;  /* 0x0000001f05057890 */ /* 0x008fe2000fffe0ff */
[----:B-1----:R-:W1:Y:S01]  /*40f0*/  LDS R0, [UR13+0x240] ;  /* 0x0002400dff007984 */ /* 0x002e620008000800 */
[----:B------:R-:W-:Y:S02]  /*4100*/  USHF.R.U32.HI UR6, URZ, 0x4, UR6 ;  /* 0x00000004ff067899 */ /* 0x000fe40008011606 */
[----:B------:R-:W-:Y:S02]  /*4110*/  USHF.R.S32.HI UR4, URZ, 0x1f, UR5 ;  /* 0x0000001fff047899 */ /* 0x000fe40008011405 */
[----:B------:R-:W-:-:S02]  /*4120*/  ULOP3.LUT UR6, UR6, 0x3fff, URZ, 0xc0, !UPT ;  /* 0x00003fff06067892 */ /* 0x000fc4000f8ec0ff */
[----:B------:R-:W-:Y:S02]  /*4130*/  ULEA.HI UR4, UR4, UR5, URZ, 0x5 ;  /* 0x0000000504047291 */ /* 0x000fe4000f8f28ff */
[----:B------:R-:W-:Y:S02]  /*4140*/  USHF.R.U32.HI UR5, URZ, 0x4, UR7 ;  /* 0x00000004ff057899 */ /* 0x000fe40008011607 */
[----:B------:R-:W-:Y:S02]  /*4150*/  USHF.R.S32.HI UR22, URZ, 0x5, UR4 ;  /* 0x00000005ff167899 */ /* 0x000fe40008011404 */
[----:B------:R-:W-:Y:S02]  /*4160*/  ULOP3.LUT UR5, UR5, 0x3fff, URZ, 0xc0, !UPT ;  /* 0x00003fff05057892 */ /* 0x000fe4000f8ec0ff */
[----:B------:R-:W-:Y:S02]  /*4170*/  UISETP.LT.AND UP0, UPT, UR22, 0x1, UPT ;  /* 0x000000011600788c */ /* 0x000fe4000bf01270 */
[----:B------:R-:W-:-:S02]  /*4180*/  ULOP3.LUT UR16, UR6, 0x10000, URZ, 0xfc, !UPT ;  /* 0x0001000006107892 */ /* 0x000fc4000f8efcff */
[----:B------:R-:W-:Y:S02]  /*4190*/  USEL UR23, UR22, 0x1, !UP0 ;  /* 0x0000000116177887 */ /* 0x000fe4000c000000 */
[----:B------:R-:W-:Y:S02]  /*41a0*/  ULOP3.LUT UR17, UR5, 0x10000, URZ, 0xfc, !UPT ;  /* 0x0001000005117892 */ /* 0x000fe4000f8efcff */
[----:B------:R-:W-:Y:S02]  /*41b0*/  UIADD3 UR23, UPT, UPT, -UR23, URZ, URZ ;  /* 0x000000ff17177290 */ /* 0x000fe4000fffe1ff */
[----:B----4-:R-:W-:Y:S01]  /*41c0*/  UISETP.GE.AND UP4, UPT, UR8, 0x1, UPT ;  /* 0x000000010800788c */ /* 0x010fe2000bf86270 */
[----:B-1----:R-:W-:-:S15]  /*41d0*/  R2UR UR24, R0 ;  /* 0x00000000001872ca */ /* 0x002fde00000e0000 */
.L_x_83:
[----:B------:R-:W-:Y:S02]  /*41e0*/  LEA R0, R10, UR13, 0x3 ;  /* 0x0000000d0a007c11 */ /* 0x000fe4000f8e18ff */
[----:B------:R-:W-:Y:S02]  /*41f0*/  SHF.L.U32 R2, R9, 0x1f, RZ ;  /* 0x0000001f09027819 */ /* 0x000fe400000006ff */
[----:B------:R-:W-:Y:S01]  /*4200*/  PLOP3.LUT P0, PT, PT, PT, UP4, 0x80, 0x8 ;  /* 0x000000000008781c */ /* 0x000fe20003f0f048 */
[----:B------:R-:W-:Y:S01]  /*4210*/  VIADD R3, R0, 0x1a0 ;  /* 0x000001a000037836 */ /* 0x000fe20000000000 */
[----:B-1----:R-:W1:Y:S02]  /*4220*/  SYNCS.PHASECHK.TRANS64.TRYWAIT P1, [R0+URZ+0x190], R2 ;  /* 0x00019002000075a7 */ /* 0x002e6400080211ff */
[----:B-1-3--:R-:W-:Y:S09]  /*4230*/  @!P1 BRA `(.L_x_77) ;  /* 0x0000006c00009947 */ /* 0x00aff20003800000 */
.L_x_196:
[----:B------:R-:W-:Y:S01]  /*4240*/  LEA R4, R10, UR13, 0x4 ;  /* 0x0000000d0a047c11 */ /* 0x000fe2000f8e20ff */
[----:B------:R-:W-:Y:S01]  /*4250*/  @UP4 ULEA UR4, UR10, UR13, 0x3 ;  /* 0x0000000d0a044291 */ /* 0x000fe2000f8e18ff */
[----:B------:R-:W-:Y:S01]  /*4260*/  PLOP3.LUT P2, PT, PT, PT, PT, 0x80, 0x8 ;  /* 0x000000000008781c */ /* 0x000fe20003f4f070 */
[----:B------:R-:W-:Y:S01]  /*4270*/  ULEA UR19, UR18, UR13, 0x3 ;  /* 0x0000000d12137291 */ /* 0x000fe2000f8e18ff */
[----:B------:R-:W-:Y:S02]  /*4280*/  PRMT R3, RZ, 0x654, R3 ;  /* 0x00000654ff037816 */ /* 0x000fe40000000003 */
[----:B------:R-:W2:Y:S01]  /*4290*/  LDS.128 R4, [R4+0x220] ;  /* 0x0002200004047984 */ /* 0x000ea20000000c00 */
[----:B-1----:R-:W-:Y:S02]  /*42a0*/  @P0 SHF.L.U32 R2, R8, 0x1f, RZ ;  /* 0x0000001f08020819 */ /* 0x002fe400000006ff */
[----:B------:R-:W-:Y:S01]  /*42b0*/  SHF.L.U32 R0, R11, 0x1f, RZ ;  /* 0x0000001f0b007819 */ /* 0x000fe200000006ff */
[----:B------:R-:W-:Y:S01]  /*42c0*/  @!PT LDS RZ, [RZ] ;  /* 0x00000000fffff984 */ /* 0x000fe20000000800 */
[----:B------:R-:W-:Y:S01]  /*42d0*/  @!PT LDS RZ, [RZ] ;  /* 0x00000000fffff984 */ /* 0x000fe20000000800 */
[----:B------:R-:W-:Y:S01]  /*42e0*/  @!PT LDS RZ, [RZ] ;  /* 0x00000000fffff984 */ /* 0x000fe20000000800 */
[----:B------:R-:W-:Y:S01]  /*42f0*/  @!PT LDS RZ, [RZ] ;  /* 0x00000000fffff984 */ /* 0x000fe20000000800 */
[----:B------:R1:W-:Y:S06]  /*4300*/  MEMBAR.ALL.CTA ;  /* 0x0000000000007992 */ /* 0x0003ec0000008000 */
[----:B-1----:R-:W1:Y:S02]  /*4310*/  FENCE.VIEW.ASYNC.S ;  /* 0x00000000000073c6 */ /* 0x002e640000000000 */
[----:B-1----:R1:W-:Y:S01]  /*4320*/  SYNCS.ARRIVE.TRANS64.RED.A1T0 RZ, [R3+URZ], RZ ;  /* 0x000000ff03ff79a7 */ /* 0x0023e200081004ff */
[----:B------:R1:W3:Y:S01]  /*4330*/  @P0 SYNCS.PHASECHK.TRANS64.TRYWAIT P2, [UR4], R2 ;  /* 0x00000002ff0005a7 */ /* 0x0002e20008041104 */
[----:B--2---:R-:W-:Y:S01]  /*4340*/  LOP3.LUT P1, RZ, R6, 0x1, RZ, 0xc0, !PT ;  /* 0x0000000106ff7812 */ /* 0x004fe2000782c0ff */
[----:B------:R-:W2:Y:S02]  /*4350*/  SYNCS.PHASECHK.TRANS64.TRYWAIT P0, [UR19+0x1d0], R0 ;  /* 0x0001d000ff0075a7 */ /* 0x000ea40008001113 */
[----:B-123--:R-:W-:Y:S10]  /*4360*/  @!P0 BRA `(.L_x_78) ;  /* 0x0000006800c88947 */ /* 0x00eff40003800000 */
.L_x_198:
[----:B------:R-:W-:Y:S01]  /*4370*/  IADD3 R10, PT, PT, R10, 0x1, RZ ;  /* 0x000000010a0a7810 */ /* 0x000fe20007ffe0ff */
[----:B------:R-:W-:Y:S06]  /*4380*/  BRA.U !UP4, `(.L_x_79) ;  /* 0x000000010ca07547 */ /* 0x000fec000b800000 */
[----:B------:R-:W-:Y:S02]  /*4390*/  ULEA.HI UR4, UR18, UR18, URZ, 0x1 ;  /* 0x0000001212047291 */ /* 0x000fe4000f8f08ff */
[----:B------:R-:W-:Y:S02]  /*43a0*/  UPLOP3.LUT UP2, UPT, UPT, UPT, UPT, 0x40, 0x4 ;  /* 0x000000000004789c */ /* 0x000fe40003f4e870 */
[----:B------:R-:W-:Y:S02]  /*43b0*/  USHF.L.U32 UR5, UR4, 0x7, URZ ;  /* 0x0000000704057899 */ /* 0x000fe400080006ff */
[----:B------:R-:W-:Y:S02]  /*43c0*/  ULOP3.LUT UR14, UR4, 0xffe, URZ, 0xc0, !UPT ;  /* 0x00000ffe040e7892 */ /* 0x000fe4000f8ec0ff */
[----:B------:R-:W-:Y:S02]  /*43d0*/  ULOP3.LUT UR4, UR5, 0xffffff00, URZ, 0xc0, !UPT ;  /* 0xffffff0005047892 */ /* 0x000fe4000f8ec0ff */
[----:B------:R-:W-:-:S02]  /*43e0*/  UIADD3 UR14, UPT, UPT, -UR14, UR18, URZ ;  /* 0x000000120e0e7290 */ /* 0x000fc4000fffe1ff */
[----:B------:R-:W-:Y:S01]  /*43f0*/  UIADD3 UR4, UPT, UPT, UR24, UR4, URZ ;  /* 0x0000000418047290 */ /* 0x000fe2000fffe0ff */
[----:B------:R-:W-:Y:S01]  /*4400*/  UMOV UR12, UR23 ;  /* 0x00000017000c7c82 */ /* 0x000fe20008000000 */
[----:B------:R-:W-:Y:S02]  /*4410*/  UMOV UR11, UR22 ;  /* 0x00000016000b7c82 */ /* 0x000fe40008000000 */
[----:B------:R-:W-:Y:S01]  /*4420*/  ULEA UR14, UR14, UR4, 0x14 ;  /* 0x000000040e0e7291 */ /* 0x000fe2000f8ea0ff */
[----:B------:R-:W-:-:S11]  /*4430*/  UMOV UR5, UR10 ;  /* 0x0000000a00057c82 */ /* 0x000fd60008000000 */
.L_x_82:
[----:B------:R-:W-:Y:S02]  /*4440*/  UIADD3 UR12, UPT, UPT, UR12, 0x1, URZ ;  /* 0x000000010c0c7890 */ /* 0x000fe4000fffe0ff */
[----:B--2---:R-:W-:Y:S02]  /*4450*/  ULEA UR6, UR5, UR13, 0x3 ;  /* 0x0000000d05067291 */ /* 0x004fe4000f8e18ff */
[----:B------:R-:W-:Y:S01]  /*4460*/  UISETP.NE.AND UP3, UPT, UR12, URZ, UPT ;  /* 0x000000ff0c00728c */ /* 0x000fe2000bf65270 */
[----:B---3--:R-:W-:Y:S10]  /*4470*/  @P2 BRA `(.L_x_80) ;  /* 0x00000000000c2947 */ /* 0x008ff40003800000 */
[----:B-1----:R-:W-:Y:S04]  /*4480*/  SHF.L.U32 R2, R8, 0x1f, RZ ;  /* 0x0000001f08027819 */ /* 0x002fe800000006ff */
[----:B------:R-:W1:Y:S02]  /*4490*/  SYNCS.PHASECHK.TRANS64.TRYWAIT P0, [UR6], R2 ;  /* 0x00000002ff0075a7 */ /* 0x000e640008001106 */
[----:B-1----:R-:W-:Y:S05]  /*44a0*/  @!P0 BRA `(.L_x_81) ;  /* 0x0000006800908947 */ /* 0x002fea0003800000 */
.L_x_80:
[----:B------:R-:W-:Y:S01]  /*44b0*/  UISETP.NE.AND UP0, UPT, UR11, 0x1, UPT ;  /* 0x000000010b00788c */ /* 0x000fe2000bf05270 */
[----:B------:R-:W-:Y:S01]  /*44c0*/  PLOP3.LUT P2, PT, PT, PT, PT, 0x80, 0x8 ;  /* 0x000000000008781c */ /* 0x000fe20003f4f070 */
[----:B------:R-:W-:Y:S02]  /*44d0*/  UIADD3 UR4, UPT, UPT, UR5, 0x1, URZ ;  /* 0x0000000105047890 */ /* 0x000fe4000fffe0ff */
[----:B------:R-:W-:Y:S02]  /*44e0*/  ULEA UR8, UR5, UR17, 0x9 ;  /* 0x0000001105087291 */ /* 0x000fe4000f8e48ff */
[----:B------:R-:W-:Y:S01]  /*44f0*/  UISETP.NE.AND UP1, UPT, UR4, 0x14, UPT ;  /* 0x000000140400788c */ /* 0x000fe2000bf25270 */
[----:B------:R-:W-:Y:S01]  /*4500*/  PLOP3.LUT P0, PT, PT, PT, UP0, 0x80, 0x8 ;  /* 0x000000000008781c */ /* 0x000fe20003f0f008 */
[----:B------:R-:W-:Y:S02]  /*4510*/  UIADD3 UR11, UPT, UPT, UR11, -0x1, URZ ;  /* 0xffffffff0b0b7890 */ /* 0x000fe4000fffe0ff */
[----:B------:R-:W-:Y:S02]  /*4520*/  USEL UR7, URZ, 0x1, UP1 ;  /* 0x00000001ff077887 */ /* 0x000fe40008800000 */
[----:B------:R-:W-:Y:S01]  /*4530*/  USEL UR10, UR4, URZ, UP1 ;  /* 0x000000ff040a7287 */ /* 0x000fe20008800000 */
[----:B------:R-:W-:Y:S03]  /*4540*/  UMOV UR9, 0xc0004010 ;  /* 0xc000401000097882 */ /* 0x000fe60000000000 */
[----:B------:R-:W-:Y:S01]  /*4550*/  @UP0 ULEA UR4, UR10, UR13, 0x3 ;  /* 0x0000000d0a040291 */ /* 0x000fe2000f8e18ff */
[----:B------:R-:W-:Y:S01]  /*4560*/  LOP3.LUT R8, R8, UR7, RZ, 0x3c, !PT ;  /* 0x0000000708087c12 */ /* 0x000fe2000f8e3cff */
[----:B------:R-:W-:Y:S03]  /*4570*/  UMOV UR7, 0xc0004010 ;  /* 0xc000401000077882 */ /* 0x000fe60000000000 */
[----:B-1----:R-:W-:Y:S04]  /*4580*/  @P0 SHF.L.U32 R0, R8, 0x1f, RZ ;  /* 0x0000001f08000819 */ /* 0x002fe800000006ff */
[----:B------:R2:W3:Y:S01]  /*4590*/  @P0 SYNCS.PHASECHK.TRANS64.TRYWAIT P2, [UR4], R0 ;  /* 0x00000000ff0005a7 */ /* 0x0004e20008041104 */
[----:B------:R-:W-:Y:S02]  /*45a0*/  UIADD3 UR4, UPT, UPT, UR6, 0xa0, URZ ;  /* 0x000000a006047890 */ /* 0x000fe4000fffe0ff */
[----:B------:R-:W-:Y:S03]  /*45b0*/  ULEA UR6, UR5, UR16, 0x7 ;  /* 0x0000001005067291 */ /* 0x000fe6000f8e38ff */
[----:B------:R-:W-:Y:S06]  /*45c0*/  UMOV UR5, UR10 ;  /* 0x0000000a00057c82 */ /* 0x000fec0008000000 */
[----:B------:R2:W-:Y:S01]  /*45d0*/  UTCIMMA gdesc[UR6], gdesc[UR8], tmem[UR14], tmem[UR20], idesc[UR21], UP2 ;  /* 0x00ff1408060075ea */ /* 0x0005e2000900010e */
[----:B------:R-:W-:Y:S01]  /*45e0*/  UPLOP3.LUT UP2, UPT, UPT, UPT, UPT, 0x80, 0x8 ;  /* 0x000000000008789c */ /* 0x000fe20003f4f070 */
[----:B------:R2:W-:Y:S01]  /*45f0*/  UTCBAR.MULTICAST [UR4], URZ, UR15 ;  /* 0x000000ff040073e9 */ /* 0x0005e2000800080f */
[----:B------:R-:W-:Y:S09]  /*4600*/  BRA.U UP3, `(.L_x_82) ;  /* 0xfffffffd038c7547 */ /* 0x000ff2000b83ffff */
.L_x_79:
[----:B--2---:R-:W-:Y:S01]  /*4610*/  UIADD3 UR4, UPT, UPT, UR18, 0x1, URZ ;  /* 0x0000000112047890 */ /* 0x004fe2000fffe0ff */
[C---:B------:R-:W-:Y:S01]  /*4620*/  ISETP.NE.AND P0, PT, R10.reuse, 0x2, PT ;  /* 0x000000020a00780c */ /* 0x040fe20003f05270 */
[----:B------:R-:W-:Y:S02]  /*4630*/  UIADD3 UR5, UPT, UPT, UR19, 0x1b0, URZ ;  /* 0x000001b013057890 */ /* 0x000fe4000fffe0ff */
[----:B------:R-:W-:Y:S01]  /*4640*/  UISETP.NE.AND UP0, UPT, UR4, 0x4, UPT ;  /* 0x000000040400788c */ /* 0x000fe2000bf05270 */
[----:B-1----:R-:W-:Y:S02]  /*4650*/  SEL R0, RZ, 0x1, P0 ;  /* 0x00000001ff007807 */ /* 0x002fe40000000000 */
[----:B------:R-:W-:Y:S01]  /*4660*/  SEL R10, R10, RZ, P0 ;  /* 0x000000ff0a0a7207 */ /* 0x000fe20000000000 */
[----:B------:R-:W-:Y:S01]  /*4670*/  USEL UR6, URZ, 0x1, UP0 ;  /* 0x00000001ff067887 */ /* 0x000fe20008000000 */
[----:B------:R-:W-:Y:S01]  /*4680*/  LOP3.LUT R9, R9, R0, RZ, 0x3c, !PT ;  /* 0x0000000009097212 */ /* 0x000fe200078e3cff */
[----:B------:R-:W-:Y:S01]  /*4690*/  USEL UR18, UR4, URZ, UP0 ;  /* 0x000000ff04127287 */ /* 0x000fe20008000000 */
[----:B------:R1:W-:Y:S03]  /*46a0*/  UTCBAR [UR5], URZ ;  /* 0x000000ff050073e9 */ /* 0x0003e600080000ff */
[----:B------:R-:W-:Y:S01]  /*46b0*/  LOP3.LUT R11, R11, UR6, RZ, 0x3c, !PT ;  /* 0x000000060b0b7c12 */ /* 0x000fe2000f8e3cff */
[----:B------:R-:W-:Y:S07]  /*46c0*/  @P1 BRA `(.L_x_83) ;  /* 0xfffffff800c41947 */ /* 0x000fee000383ffff */
[----:B------:R-:W2:Y:S01]  /*46d0*/  S2UR UR8, SR_CgaCtaId ;  /* 0x00000000000879c3 */ /* 0x000ea20000008800 */
[----:B------:R-:W-:Y:S01]  /*46e0*/  ELECT P0, URZ, PT ;  /* 0x0000000000ff782f */ /* 0x000fe20003800000 */
[----:B------:R-:W-:Y:S01]  /*46f0*/  IMAD.MOV.U32 R0, RZ, RZ, 0x1 ;  /* 0x00000001ff007424 */ /* 0x000fe200078e00ff */
[----:B------:R-:W-:Y:S01]  /*4700*/  UIADD3 UR13, UPT, UPT, UR13, 0x1d0, URZ ;  /* 0x000001d00d0d7890 */ /* 0x000fe2000fffe0ff */
[----:B------:R-:W-:Y:S01]  /*4710*/  SHF.L.U32 R2, R11, 0x1f, RZ ;  /* 0x0000001f0b027819 */ /* 0x000fe200000006ff */
[----:B------:R-:W-:-:S03]  /*4720*/  UMOV UR4, 0x40 ;  /* 0x0000004000047882 */ /* 0x000fc60000000000 */
[----:B------:R-:W-:Y:S01]  /*4730*/  UVIRTCOUNT.DEALLOC.SMPOOL 0x80 ;  /* 0x000000800000784c */ /* 0x000fe20000000000 */
[----:B--2---:R-:W-:Y:S02]  /*4740*/  ULEA UR8, UR8, UR4, 0x18 ;  /* 0x0000000408087291 */ /* 0x004fe4000f8ec0ff */
[----:B------:R-:W-:-:S07]  /*4750*/  ULEA UR4, UR18, UR13, 0x3 ;  /* 0x0000000d12047291 */ /* 0x000fce000f8e18ff */
[----:B------:R2:W-:Y:S02]  /*4760*/  @P0 STS.U8 [UR8+0x1c], R0 ;  /* 0x00001c00ff000988 */ /* 0x0005e40008000008 */
[----:B------:R-:W4:Y:S02]  /*4770*/  SYNCS.PHASECHK.TRANS64.TRYWAIT P0, [UR4], R2 ;  /* 0x00000002ff0075a7 */ /* 0x000f240008001104 */
[----:B--2-4-:R-:W-:Y:S05]  /*4780*/  @!P0 BRA `(.L_x_84) ;  /* 0x0000006400f08947 */ /* 0x014fea0003800000 */
.L_x_201:
[----:B------:R-:W-:-:S04]  /*4790*/  UIADD3 UR4, UPT, UPT, UR18, 0x1, URZ ;  /* 0x0000000112047890 */ /* 0x000fc8000fffe0ff */
[----:B------:R-:W-:-:S04]  /*47a0*/  UISETP.NE.AND UP0, UPT, UR4, 0x4, UPT ;  /* 0x000000040400788c */ /* 0x000fc8000bf05270 */
[----:B------:R-:W-:Y:S02]  /*47b0*/  USEL UR6, URZ, 0x1, UP0 ;  /* 0x00000001ff067887 */ /* 0x000fe40008000000 */
[----:B------:R-:W-:-:S04]  /*47c0*/  USEL UR4, UR4, URZ, UP0 ;  /* 0x000000ff04047287 */ /* 0x000fc80008000000 */
[----:B-1----:R-:W-:Y:S01]  /*47d0*/  ULEA UR5, UR4, UR13, 0x3 ;  /* 0x0000000d04057291 */ /* 0x002fe2000f8e18ff */
[----:B--2---:R-:W-:-:S04]  /*47e0*/  LOP3.LUT R2, R11, UR6, RZ, 0x3c, !PT ;  /* 0x000000060b027c12 */ /* 0x004fc8000f8e3cff */
[----:B------:R-:W-:-:S04]  /*47f0*/  SHF.L.U32 R3, R2, 0x1f, RZ ;  /* 0x0000001f02037819 */ /* 0x000fc800000006ff */
[----:B------:R-:W1:Y:S02]  /*4800*/  SYNCS.PHASECHK.TRANS64.TRYWAIT P0, [UR5], R3 ;  /* 0x00000003ff0075a7 */ /* 0x000e640008001105 */
[----:B-1----:R-:W-:Y:S05]  /*4810*/  @!P0 BRA `(.L_x_85) ;  /* 0x0000006400e48947 */ /* 0x002fea0003800000 */
.L_x_203:
        /* <DEDUP_REMOVED lines=9> */
.L_x_205:
[----:B------:R-:W-:-:S04]  /*48b0*/  UIADD3 UR4, UPT, UPT, UR4, 0x1, URZ ;  /* 0x0000000104047890 */ /* 0x000fc8000fffe0ff */
[----:B------:R-:W-:-:S04]  /*48c0*/  UISETP.NE.AND UP0, UPT, UR4, 0x4, UPT ;  /* 0x000000040400788c */ /* 0x000fc8000bf05270 */
[----:B------:R-:W-:Y:S02]  /*48d0*/  USEL UR5, URZ, 0x1, UP0 ;  /* 0x00000001ff057887 */ /* 0x000fe40008000000 */
[----:B------:R-:W-:-:S04]  /*48e0*/  USEL UR4, UR4, URZ, UP0 ;  /* 0x000000ff04047287 */ /* 0x000fc80008000000 */
[----:B------:R-:W-:Y:S01]  /*48f0*/  ULEA UR4, UR4, UR13, 0x3 ;  /* 0x0000000d04047291 */ /* 0x000fe2000f8e18ff */
[----:B------:R-:W-:-:S04]  /*4900*/  LOP3.LUT R2, R2, UR5, RZ, 0x3c, !PT ;  /* 0x0000000502027c12 */ /* 0x000fc8000f8e3cff */
[----:B------:R-:W-:-:S04]  /*4910*/  SHF.L.U32 R2, R2, 0x1f, RZ ;  /* 0x0000001f02027819 */ /* 0x000fc800000006ff */
[----:B------:R-:W2:Y:S02]  /*4920*/  SYNCS.PHASECHK.TRANS64.TRYWAIT P0, [UR4], R2 ;  /* 0x00000002ff0075a7 */ /* 0x000ea40008001104 */
[----:B--2---:R-:W-:Y:S05]  /*4930*/  @!P0 BRA `(.L_x_87) ;  /* 0x0000006400cc8947 */ /* 0x004fea0003800000 */
.L_x_207:
[----:B------:R-:W-:Y:S01]  /*4940*/  NOP ;  /* 0x0000000000007918 */ /* 0x000fe20000000000 */
[----:B-1----:R-:W1:Y:S01]  /*4950*/  LDS R0, [UR8+0x14] ;  /* 0x00001408ff007984 */ /* 0x002e620008000800 */
[----:B------:R-:W-:Y:S01]  /*4960*/  ULOP3.LUT UR4, UR24, 0xffff, URZ, 0xc0, !UPT ;  /* 0x0000ffff18047892 */ /* 0x000fe2000f8ec0ff */
[----:B------:R-:W-:Y:S01]  /*4970*/  UMOV UR5, 0xffff ;  /* 0x0000ffff00057882 */ /* 0x000fe20000000000 */
[----:B------:R-:W-:Y:S02]  /*4980*/  UMOV UR6, 0x1 ;  /* 0x0000000100067882 */ /* 0x000fe40000000000 */
[----:B------:R-:W-:-:S04]  /*4990*/  USHF.R.U32.HI UR4, URZ, 0x5, UR4 ;  /* 0x00000005ff047899 */ /* 0x000fc80008011604 */
[----:B------:R-:W-:Y:S02]  /*49a0*/  USHF.L.U32 UR5, UR5, UR4, URZ ;  /* 0x0000000405057299 */ /* 0x000fe400080006ff */
[----:B------:R-:W-:-:S04]  /*49b0*/  USHF.L.U32 UR4, UR6, UR4, URZ ;  /* 0x0000000406047299 */ /* 0x000fc800080006ff */
[----:B-1----:R-:W-:-:S04]  /*49c0*/  LOP3.LUT R0, R0, UR5, RZ, 0xc0, !PT ;  /* 0x0000000500007c12 */ /* 0x002fc8000f8ec0ff */
[----:B------:R-:W-:-:S13]  /*49d0*/  ISETP.NE.AND P0, PT, R0, UR5, PT ;  /* 0x0000000500007c0c */ /* 0x000fda000bf05270 */
[----:B------:R-:W-:Y:S05]  /*49e0*/  @P0 BRA `(.L_x_88) ;  /* 0x0000000000580947 */ /* 0x000fea0003800000 */
[----:B------:R-:W1:Y:S02]  /*49f0*/  LDS R0, [UR8+0x18] ;  /* 0x00001808ff007984 */ /* 0x000e640008000800 */
[----:B-1----:R-:W-:-:S04]  /*4a00*/  LOP3.LUT R0, R0, UR4, RZ, 0xc0, !PT ;  /* 0x0000000400007c12 */ /* 0x002fc8000f8ec0ff */
[----:B------:R-:W-:-:S13]  /*4a10*/  ISETP.NE.AND P0, PT, R0, UR4, PT ;  /* 0x0000000400007c0c */ /* 0x000fda000bf05270 */
[----:B------:R-:W-:Y:S05]  /*4a20*/  @P0 BRA `(.L_x_89) ;  /* 0x00000000003c0947 */ /* 0x000fea0003800000 */
[----:B------:R-:W1:Y:S01]  /*4a30*/  S2R R2, SR_LANEID ;  /* 0x0000000000027919 */ /* 0x000e620000000000 */
[----:B------:R-:W-:-:S06]  /*4a40*/  ULOP3.LUT UR5, URZ, UR5, URZ, 0x33, !UPT ;  /* 0x00000005ff057292 */ /* 0x000fcc000f8e33ff */
[----:B------:R-:W-:-:S04]  /*4a50*/  IMAD.U32 R0, RZ, RZ, UR5 ;  /* 0x00000005ff007e24 */ /* 0x000fc8000f8e00ff */
[----:B------:R2:W4:Y:S02]  /*4a60*/  REDUX UR7, R0 ;  /* 0x00000000000773c4 */ /* 0x0005240000000000 */
[----:B------:R1:W-:Y:S01]  /*4a70*/  UTCATOMSWS.AND URZ, UR5 ;  /* 0x0000000500ff79e3 */ /* 0x0003e20008000000 */
[----:B--2---:R-:W-:Y:S01]  /*4a80*/  LOP3.LUT R0, RZ, UR4, RZ, 0x33, !PT ;  /* 0x00000004ff007c12 */ /* 0x004fe2000f8e33ff */
[----:B------:R-:W-:Y:S02]  /*4a90*/  VOTEU.ANY UR4, UPT, PT ;  /* 0x0000000000047886 */ /* 0x000fe400038e0100 */
[----:B------:R-:W-:Y:S02]  /*4aa0*/  UFLO.U32 UR4, UR4 ;  /* 0x00000004000472bd */ /* 0x000fe400080e0000 */
[----:B------:R-:W2:Y:S04]  /*4ab0*/  REDUX UR6, R0 ;  /* 0x00000000000673c4 */ /* 0x000ea80000000000 */
[----:B-1----:R-:W-:-:S02]  /*4ac0*/  ISETP.EQ.U32.AND P0, PT, R2, UR4, PT ;  /* 0x0000000402007c0c */ /* 0x002fc4000bf02070 */
[----:B----4-:R-:W-:-:S11]  /*4ad0*/  MOV R2, UR7 ;  /* 0x0000000700027c02 */ /* 0x010fd60008000f00 */
[----:B------:R1:W-:Y:S01]  /*4ae0*/  @P0 ATOMS.AND RZ, [UR8+0x14], R2 ;  /* 0x00001402ffff098c */ /* 0x0003e2000a800008 */
[----:B--2---:R-:W-:-:S05]  /*4af0*/  IMAD.U32 R0, RZ, RZ, UR6 ;  /* 0x00000006ff007e24 */ /* 0x004fca000f8e00ff */
[----:B------:R1:W-:Y:S01]  /*4b00*/  @P0 ATOMS.AND RZ, [UR8+0x18], R0 ;  /* 0x00001800ffff098c */ /* 0x0003e2000a800008 */
[----:B------:R-:W-:Y:S05]  /*4b10*/  BRA `(.L_x_90) ;  /* 0x0000000000147947 */ /* 0x000fea0003800000 */
.L_x_89:
[----:B------:R-:W-:Y:S02]  /*4b20*/  MOV R2, 0x4b40 ;  /* 0x00004b4000027802 */ /* 0x000fe40000000f00 */
[----:B---3-5:R-:W-:Y:S05]  /*4b30*/  CALL.REL.NOINC `($__internal_0_$__cuda_sm10x_tcgen05_guardrail_trap_col_being_dealloced_not_returned_by_alloc) ;  /* 0x0000006800b07944 */ /* 0x028fea0003c00000 */
[----:B------:R-:W-:Y:S05]  /*4b40*/  BRA `(.L_x_90) ;  /* 0x0000000000087947 */ /* 0x000fea0003800000 */
.L_x_88:
[----:B------:R-:W-:Y:S02]  /*4b50*/  MOV R2, 0x4b70 ;  /* 0x00004b7000027802 */ /* 0x000fe40000000f00 */
[----:B---3-5:R-:W-:Y:S05]  /*4b60*/  CALL.REL.NOINC `($__internal_2_$__cuda_sm10x_tcgen05_guardrail_trap_unallocated_columns_being_dealloced) ;  /* 0x0000006800bc7944 */ /* 0x028fea0003c00000 */
.L_x_90:
[----:B------:R-:W-:Y:S01]  /*4b70*/  NOP ;  /* 0x0000000000007918 */ /* 0x000fe20000000000 */
[----:B------:R-:W-:Y:S05]  /*4b80*/  EXIT ;  /* 0x000000000000794d */ /* 0x000fea0003800000 */
.L_x_72:
[----:B------:R-:W-:-:S09]  /*4b90*/  UISETP.NE.OR UP0, UPT, UR17, 0x3, !UP3 ;  /* 0x000000031100788c */ /* 0x000fd2000df05670 */
[----:B------:R-:W-:Y:S05]  /*4ba0*/  BRA.U UP0, `(.L_x_91) ;  /* 0x0000001100547547 */ /* 0x000fea000b800000 */
[----:B------:R-:W1:Y:S01]  /*4bb0*/  LDCU UR31, c[0x0][0x370] ;  /* 0x00006e00ff1f77ac */ /* 0x000e620008000800 */
[----:B------:R-:W2:Y:S01]  /*4bc0*/  LDC.64 R16, c[0x0][0x348] ;  /* 0x0000d200ff107b82 */ /* 0x000ea20000000a00 */
[----:B------:R-:W-:Y:S02]  /*4bd0*/  HFMA2 R13, -RZ, RZ, 0, 0 ;  /* 0x00000000ff0d7431 */ /* 0x000fe400000001ff */
[----:B------:R-:W-:Y:S01]  /*4be0*/  IMAD.MOV.U32 R15, RZ, RZ, 0x1 ;  /* 0x00000001ff0f7424 */ /* 0x000fe200078e00ff */
[----:B------:R-:W1:Y:S01]  /*4bf0*/  LDCU.128 UR48, c[0x0][0xb10] ;  /* 0x00016200ff3077ac */ /* 0x000e620008000c00 */
[----:B------:R-:W-:Y:S01]  /*4c00*/  IMAD.MOV.U32 R14, RZ, RZ, RZ ;  /* 0x000000ffff0e7224 */ /* 0x000fe200078e00ff */
[----:B------:R-:W-:Y:S01]  /*4c10*/  MOV R7, 0x1000 ;  /* 0x0000100000077802 */ /* 0x000fe20000000f00 */
[----:B------:R-:W3:Y:S01]  /*4c20*/  LDCU UR30, c[0x0][0x374] ;  /* 0x00006e80ff1e77ac */ /* 0x000ee20008000800 */
[----:B------:R-:W4:Y:S01]  /*4c30*/  LDC.64 R2, c[0x0][0x888] ;  /* 0x00022200ff027b82 */ /* 0x000f220000000a00 */
[----:B------:R-:W3:Y:S01]  /*4c40*/  LDCU UR15, c[0x0][0xb0c] ;  /* 0x00016180ff0f77ac */ /* 0x000ee20008000800 */
[----:B------:R-:W2:Y:S06]  /*4c50*/  LDCU UR40, c[0x0][0xb20] ;  /* 0x00016400ff2877ac */ /* 0x000eac0008000800 */
[----:B------:R-:W4:Y:S01]  /*4c60*/  LDC.64 R4, c[0x0][0x890] ;  /* 0x00022400ff047b82 */ /* 0x000f220000000a00 */
[----:B------:R-:W2:Y:S01]  /*4c70*/  LDCU UR4, c[0x0][0xb30] ;  /* 0x00016600ff0477ac */ /* 0x000ea20008000800 */
[----:B------:R-:W-:Y:S01]  /*4c80*/  UMOV UR21, 0x400 ;  /* 0x0000040000157882 */ /* 0x000fe20000000000 */
[----:B-1----:R-:W-:-:S02]  /*4c90*/  UIMAD.WIDE.U32 UR6, UR31, UR48, URZ ;  /* 0x000000301f0672a5 */ /* 0x002fc4000f8e00ff */
[----:B---3--:R-:W-:Y:S02]  /*4ca0*/  UIMAD.WIDE.U32 UR8, UR30, UR51, URZ ;  /* 0x000000331e0872a5 */ /* 0x008fe4000f8e00ff */
[----:B------:R-:W-:Y:S02]  /*4cb0*/  ULEA UR21, UR45, UR21, 0x18 ;  /* 0x000000152d157291 */ /* 0x000fe4000f8ec0ff */
[----:B------:R-:W-:Y:S02]  /*4cc0*/  UPLOP3.LUT UP3, UPT, UPT, UPT, UPT, 0x40, 0x4 ;  /* 0x000000000004789c */ /* 0x000fe40003f6e870 */
[----:B------:R-:W-:Y:S01]  /*4cd0*/  UIADD3 UR37, UPT, UPT, UR21, 0x158, URZ ;  /* 0x0000015815257890 */ /* 0x000fe2000fffe0ff */
[----:B------:R-:W-:Y:S01]  /*4ce0*/  UMOV UR6, UR7 ;  /* 0x0000000700067c82 */ /* 0x000fe20008000000 */
[----:B------:R-:W-:Y:S01]  /*4cf0*/  UMOV UR38, UR9 ;  /* 0x0000000900267c82 */ /* 0x000fe20008000000 */
[----:B------:R-:W-:Y:S02]  /*4d00*/  UISETP.GE.AND UP0, UPT, UR42, 0x1, UPT ;  /* 0x000000012a00788c */ /* 0x000fe4000bf06270 */
[----:B------:R-:W-:Y:S01]  /*4d10*/  UISETP.NE.AND UP4, UPT, UR42, 0x1, UPT ;  /* 0x000000012a00788c */ /* 0x000fe2000bf85270 */
[----:B------:R-:W1:Y:S01]  /*4d20*/  LDCU.64 UR22, c[0x0][0xb28] ;  /* 0x00016500ff1677ac */ /* 0x000e620008000a00 */
[----:B------:R-:W-:-:S02]  /*4d30*/  UISETP.NE.AND UP6, UPT, UR15, 0x1, UPT ;  /* 0x000000010f00788c */ /* 0x000fc4000bfc5270 */
[----:B------:R-:W-:Y:S02]  /*4d40*/  UISETP.NE.AND UP5, UPT, UR50, 0x1, UPT ;  /* 0x000000013200788c */ /* 0x000fe4000bfa5270 */
[----:B------:R-:W-:Y:S02]  /*4d50*/  UIADD3 UR33, UPT, UPT, UR21, 0x140, URZ ;  /* 0x0000014015217890 */ /* 0x000fe4000fffe0ff */
[----:B------:R-:W-:Y:S02]  /*4d60*/  UIADD3 UR25, UPT, UPT, UR21, 0x148, URZ ;  /* 0x0000014815197890 */ /* 0x000fe4000fffe0ff */
[----:B------:R-:W-:Y:S02]  /*4d70*/  UIADD3 UR17, UPT, UPT, UR21, 0x150, URZ ;  /* 0x0000015015117890 */ /* 0x000fe4000fffe0ff */
[----:B------:R-:W-:Y:S02]  /*4d80*/  UPRMT UR37, UR45, 0x654, UR37 ;  /* 0x000006542d257896 */ /* 0x000fe40008000025 */
[----:B------:R-:W-:-:S02]  /*4d90*/  USHF.R.U32.HI UR39, URZ, UR49, UR6 ;  /* 0x00000031ff277299 */ /* 0x000fc40008011606 */
[----:B--2---:R-:W-:Y:S02]  /*4da0*/  USHF.R.U32.HI UR38, URZ, UR40, UR38 ;  /* 0x00000028ff267299 */ /* 0x004fe40008011626 */
[----:B------:R-:W-:-:S11]  /*4db0*/  UISETP.NE.AND UP2, UPT, UR4, 0x1, UPT ;  /* 0x000000010400788c */ /* 0x000fd6000bf45270 */
.L_x_102:
[C---:B------:R-:W-:Y:S02]  /*4dc0*/  LEA R12, R14.reuse, UR21, 0x3 ;  /* 0x000000150e0c7c11 */ /* 0x040fe4000f8e18ff */
[----:B------:R-:W-:Y:S02]  /*4dd0*/  SHF.L.U32 R0, R13, 0x1f, RZ ;  /* 0x0000001f0d007819 */ /* 0x000fe400000006ff */
[----:B------:R-:W-:Y:S02]  /*4de0*/  LEA R8, R14, UR21, 0x4 ;  /* 0x000000150e087c11 */ /* 0x000fe4000f8e20ff */
[----:B--2---:R-:W2:Y:S02]  /*4df0*/  SYNCS.PHASECHK.TRANS64.TRYWAIT P0, [R12+URZ+0x190], R0 ;  /* 0x000190000c0075a7 */ /* 0x004ea400080011ff */
[----:B--2---:R-:W-:Y:S05]  /*4e00*/  @!P0 BRA `(.L_x_92) ;  /* 0x0000006000b08947 */ /* 0x004fea0003800000 */
.L_x_208:
[----:B------:R-:W3:Y:S01]  /*4e10*/  LDS.128 R8, [R8+0x220] ;  /* 0x0002200008087984 */ /* 0x000ee20000000c00 */
[----:B------:R-:W-:Y:S01]  /*4e20*/  UISETP.GE.AND UP0, UPT, UR42, 0x1, UPT ;  /* 0x000000012a00788c */ /* 0x000fe2000bf06270 */
[----:B------:R-:W-:Y:S01]  /*4e30*/  @!PT LDS RZ, [RZ] ;  /* 0x00000000fffff984 */ /* 0x000fe20000000800 */
[----:B------:R-:W-:Y:S01]  /*4e40*/  @!PT LDS RZ, [RZ] ;  /* 0x00000000fffff984 */ /* 0x000fe20000000800 */
[----:B------:R-:W-:Y:S01]  /*4e50*/  @!PT LDS RZ, [RZ] ;  /* 0x00000000fffff984 */ /* 0x000fe20000000800 */
[----:B------:R-:W-:Y:S01]  /*4e60*/  @!PT LDS RZ, [RZ] ;  /* 0x00000000fffff984 */ /* 0x000fe20000000800 */
[----:B------:R1:W-:Y:S06]  /*4e70*/  MEMBAR.ALL.CTA ;  /* 0x0000000000007992 */ /* 0x0003ec0000008000 */
[----:B-1----:R-:W1:Y:S01]  /*4e80*/  FENCE.VIEW.ASYNC.S ;  /* 0x00000000000073c6 */ /* 0x002e620000000000 */
[----:B---3--:R-:W-:Y:S11]  /*4e90*/  LOP3.LUT P0, RZ, R10, 0x1, RZ, 0xc0, !PT ;  /* 0x000000010aff7812 */ /* 0x008ff6000780c0ff */
[----:B------:R-:W-:Y:S02]  /*4ea0*/  @!UPT UIADD3 URZ, UPT, UPT, URZ, URZ, URZ ;  /* 0x000000fffffff290 */ /* 0x000fe4000fffe0ff */
[----:B-1----:R-:W-:Y:S01]  /*4eb0*/  VOTEU.ANY UP1, P0 ;  /* 0x0000000000ff7886 */ /* 0x002fe20000020100 */
[----:B------:R-:W-:Y:S11]  /*4ec0*/  PLOP3.LUT P0, PT, PT, PT, UP1, 0x80, 0x8 ;  /* 0x000000000008781c */ /* 0x000ff60003f0f018 */
[----:B------:R-:W-:Y:S02]  /*4ed0*/  @!UPT UIADD3 URZ, UPT, UPT, URZ, URZ, URZ ;  /* 0x000000fffffff290 */ /* 0x000fe4000fffe0ff */
[----:B--2---:R-:W-:Y:S02]  /*4ee0*/  @P0 SHF.R.U32.HI R0, RZ, 0x10, R9 ;  /* 0x00000010ff000819 */ /* 0x004fe40000011609 */
[----:B------:R-:W-:Y:S02]  /*4ef0*/  @P0 MOV R6, R8 ;  /* 0x0000000800060202 */ /* 0x000fe40000000f00 */
[----:B------:R-:W-:Y:S01]  /*4f00*/  @P0 R2UR UR4, R0 ;  /* 0x00000000000402ca */ /* 0x000fe200000e0000 */
[----:B------:R-:W-:Y:S01]  /*4f10*/  VIADD R0, R12, 0x1a0 ;  /* 0x000001a00c007836 */ /* 0x000fe20000000000 */
[----:B------:R-:W-:Y:S02]  /*4f20*/  @P0 LOP3.LUT R8, R9, 0xffff, RZ, 0xc0, !PT ;  /* 0x0000ffff09080812 */ /* 0x000fe400078ec0ff */
[----:B------:R-:W-:Y:S02]  /*4f30*/  @P0 R2UR UR6, R6 ;  /* 0x00000000060602ca */ /* 0x000fe400000e0000 */
[----:B------:R-:W-:Y:S02]  /*4f40*/  PRMT R0, RZ, 0x654, R0 ;  /* 0x00000654ff007816 */ /* 0x000fe40000000000 */
[----:B------:R-:W-:Y:S02]  /*4f50*/  @P0 R2UR UR5, R8 ;  /* 0x00000000080502ca */ /* 0x000fe400000e0000 */
[----:B------:R1:W-:Y:S03]  /*4f60*/  SYNCS.ARRIVE.TRANS64.RED.A1T0 RZ, [R0+URZ], RZ ;  /* 0x000000ff00ff79a7 */ /* 0x0003e600081004ff */
[----:B------:R-:W-:Y:S04]  /*4f70*/  @UP1 UMOV UR29, UR4 ;  /* 0x00000004001d1c82 */ /* 0x000fe80008000000 */
[----:B------:R-:W-:Y:S04]  /*4f80*/  @UP1 UMOV UR14, UR6 ;  /* 0x00000006000e1c82 */ /* 0x000fe80008000000 */
[----:B------:R-:W-:Y:S01]  /*4f90*/  @UP1 UMOV UR13, UR5 ;  /* 0x00000005000d1c82 */ /* 0x000fe20008000000 */
[----:B------:R-:W-:Y:S05]  /*4fa0*/  BRA.U !UP0, `(.L_x_93) ;  /* 0x0000000108a47547 */ /* 0x000fea000b800000 */
[----:B------:R-:W-:Y:S02]  /*4fb0*/  UIMAD.WIDE.U32 UR18, UR13, UR51, URZ ;  /* 0x000000330d1272a5 */ /* 0x000fe4000f8e00ff */
[----:B------:R-:W-:Y:S02]  /*4fc0*/  UIMAD.WIDE.U32 UR26, UR14, UR48, URZ ;  /* 0x000000300e1a72a5 */ /* 0x000fe4000f8e00ff */
[----:B------:R-:W-:Y:S02]  /*4fd0*/  USEL UR4, UR30, UR38, !UP5 ;  /* 0x000000261e047287 */ /* 0x000fe4000e800000 */
[----:B------:R-:W-:Y:S02]  /*4fe0*/  USEL UR7, UR31, UR39, !UP6 ;  /* 0x000000271f077287 */ /* 0x000fe4000f000000 */
[----:B------:R-:W-:Y:S02]  /*4ff0*/  UIMAD.WIDE.U32 UR8, UR4, UR22, URZ ;  /* 0x00000016040872a5 */ /* 0x000fe4000f8e00ff */
[----:B------:R-:W-:Y:S01]  /*5000*/  UIMAD.WIDE.U32 UR10, UR7, UR22, URZ ;  /* 0x00000016070a72a5 */ /* 0x000fe2000f8e00ff */
[----:B------:R-:W-:Y:S02]  /*5010*/  UMOV UR5, UR19 ;  /* 0x0000001300057c82 */ /* 0x000fe40008000000 */
[----:B------:R-:W-:Y:S03]  /*5020*/  USHF.R.U32.HI UR6, URZ, UR40, UR5 ;  /* 0x00000028ff067299 */ /* 0x000fe60008011605 */
[----:B------:R-:W-:Y:S01]  /*5030*/  UMOV UR5, UR27 ;  /* 0x0000001b00057c82 */ /* 0x000fe20008000000 */
[----:B------:R-:W-:Y:S02]  /*5040*/  USEL UR6, UR13, UR6, !UP5 ;  /* 0x000000060d067287 */ /* 0x000fe4000e800000 */
[----:B------:R-:W-:Y:S03]  /*5050*/  USHF.R.U32.HI UR12, URZ, UR49, UR5 ;  /* 0x00000031ff0c7299 */ /* 0x000fe60008011605 */
[----:B------:R-:W-:Y:S02]  /*5060*/  UMOV UR5, UR9 ;  /* 0x0000000900057c82 */ /* 0x000fe40008000000 */
[----:B------:R-:W-:Y:S03]  /*5070*/  @UP4 USHF.R.U32.HI UR4, URZ, UR23, UR5 ;  /* 0x00000017ff044299 */ /* 0x000fe60008011605 */
[----:B------:R-:W-:Y:S01]  /*5080*/  UMOV UR5, UR11 ;  /* 0x0000000b00057c82 */ /* 0x000fe20008000000 */
[----:B------:R-:W-:Y:S02]  /*5090*/  UIMAD UR4, UR42, UR4, URZ ;  /* 0x000000042a0472a4 */ /* 0x000fe4000f8e02ff */
[----:B------:R-:W-:Y:S02]  /*50a0*/  @UP4 USHF.R.U32.HI UR7, URZ, UR23, UR5 ;  /* 0x00000017ff074299 */ /* 0x000fe40008011605 */
[----:B------:R-:W-:Y:S02]  /*50b0*/  UIMAD.WIDE.U32 UR10, UR6, UR22, URZ ;  /* 0x00000016060a72a5 */ /* 0x000fe4000f8e00ff */
[----:B------:R-:W-:Y:S02]  /*50c0*/  USEL UR5, UR14, UR12, !UP6 ;  /* 0x0000000c0e057287 */ /* 0x000fe4000f000000 */
[----:B------:R-:W-:Y:S02]  /*50d0*/  UIMAD UR8, UR42, UR7, URZ ;  /* 0x000000072a0872a4 */ /* 0x000fe4000f8e02ff */
[----:B------:R-:W-:Y:S03]  /*50e0*/  UISETP.GE.AND UP0, UPT, UR6, UR4, UPT ;  /* 0x000000040600728c */ /* 0x000fe6000bf06270 */
[----:B------:R-:W-:Y:S01]  /*50f0*/  UMOV UR4, UR11 ;  /* 0x0000000b00047c82 */ /* 0x000fe20008000000 */
[----:B------:R-:W-:Y:S02]  /*5100*/  UISETP.GE.OR UP0, UPT, UR5, UR8, UP0 ;  /* 0x000000080500728c */ /* 0x000fe40008706670 */
[----:B------:R-:W-:Y:S02]  /*5110*/  USHF.R.U32.HI UR4, URZ, UR23, UR4 ;  /* 0x00000017ff047299 */ /* 0x000fe40008011604 */
[----:B------:R-:W-:Y:S02]  /*5120*/  UIMAD.WIDE.U32 UR8, UR5, UR22, URZ ;  /* 0x00000016050872a5 */ /* 0x000fe4000f8e00ff */
[----:B------:R-:W-:Y:S04]  /*5130*/  USEL UR10, UR6, UR4, !UP4 ;  /* 0x00000004060a7287 */ /* 0x000fe8000e000000 */
[----:B------:R-:W-:Y:S01]  /*5140*/  UIADD3 UR11, UPT, UPT, -UR10, URZ, URZ ;  /* 0x000000ff0a0b7290 */ /* 0x000fe2000fffe1ff */
[----:B------:R-:W-:Y:S02]  /*5150*/  @!UP0 UMOV UR4, UR9 ;  /* 0x0000000900048c82 */ /* 0x000fe40008000000 */
[----:B------:R-:W-:Y:S02]  /*5160*/  @!UP0 USHF.R.U32.HI UR4, URZ, UR23, UR4 ;  /* 0x00000017ff048299 */ /* 0x000fe40008011604 */
[----:B------:R-:W-:Y:S02]  /*5170*/  UIMAD UR8, UR42, UR11, UR6 ;  /* 0x0000000b2a0872a4 */ /* 0x000fe4000f8e0206 */
[----:B------:R-:W-:Y:S04]  /*5180*/  @!UP0 USEL UR4, UR5, UR4, !UP4 ;  /* 0x0000000405048287 */ /* 0x000fe8000e000000 */
[----:B------:R-:W-:Y:S02]  /*5190*/  @!UP0 UIMAD UR8, UR7, UR8, UR4 ;  /* 0x00000008070882a4 */ /* 0x000fe4000f8e0204 */
[----:B------:R-:W-:Y:S02]  /*51a0*/  @!UP0 UIADD3 UR9, UPT, UPT, UR10, -UR4, URZ ;  /* 0x800000040a098290 */ /* 0x000fe4000fffe0ff */
[----:B------:R-:W-:Y:S02]  /*51b0*/  UIADD3 UR4, UPT, UPT, -UR5, URZ, URZ ;  /* 0x000000ff05047290 */ /* 0x000fe4000fffe1ff */
[----:B------:R-:W-:Y:S02]  /*51c0*/  UIADD3 UR7, UPT, UPT, -UR6, URZ, URZ ;  /* 0x000000ff06077290 */ /* 0x000fe4000fffe1ff */
[----:B------:R-:W-:Y:S02]  /*51d0*/  @!UP0 UIMAD UR6, UR9, UR42, UR5 ;  /* 0x0000002a090682a4 */ /* 0x000fe4000f8e0205 */
[----:B------:R-:W-:Y:S02]  /*51e0*/  UIMAD UR14, UR15, UR4, UR14 ;  /* 0x000000040f0e72a4 */ /* 0x000fe4000f8e020e */
[----:B------:R-:W-:Y:S01]  /*51f0*/  UIMAD UR13, UR50, UR7, UR13 ;  /* 0x00000007320d72a4 */ /* 0x000fe2000f8e020d */
[----:B------:R-:W-:Y:S02]  /*5200*/  @!UP0 UMOV UR5, UR8 ;  /* 0x0000000800058c82 */ /* 0x000fe40008000000 */
[----:B------:R-:W-:Y:S02]  /*5210*/  UIMAD UR14, UR5, UR15, UR14 ;  /* 0x0000000f050e72a4 */ /* 0x000fe4000f8e020e */
[----:B------:R-:W-:Y:S11]  /*5220*/  UIMAD UR13, UR6, UR50, UR13 ;  /* 0x00000032060d72a4 */ /* 0x000ff6000f8e020d */
[----:B------:R-:W-:Y:S01]  /*5230*/  @!UPT UIADD3 URZ, UPT, UPT, URZ, URZ, URZ ;  /* 0x000000fffffff290 */ /* 0x000fe2000fffe0ff */
.L_x_93:
[----:B------:R-:W2:Y:S01]  /*5240*/  @!UP2 LDCU.128 UR8, c[0x0][0xb10] ;  /* 0x00016200ff08a7ac */ /* 0x000ea20008000c00 */
[C---:B----4-:R-:W-:Y:S02]  /*5250*/  ISETP.NE.U32.AND P1, PT, R4.reuse, RZ, PT ;  /* 0x000000ff0400720c */ /* 0x050fe40003f25070 */
[----:B------:R-:W-:Y:S02]  /*5260*/  ISETP.NE.U32.AND P0, PT, R4, RZ, PT ;  /* 0x000000ff0400720c */ /* 0x000fe40003f05070 */
[C---:B------:R-:W-:Y:S02]  /*5270*/  ISETP.NE.AND.EX P1, PT, R5.reuse, RZ, PT, P1 ;  /* 0x000000ff0500720c */ /* 0x040fe40003f25310 */
[----:B------:R-:W-:Y:S01]  /*5280*/  ISETP.NE.AND.EX P0, PT, R5, RZ, PT, P0 ;  /* 0x000000ff0500720c */ /* 0x000fe20003f05300 */
[----:B------:R-:W3:Y:S01]  /*5290*/  @!UP2 LDCU UR5, c[0x0][0xb0c] ;  /* 0x00016180ff05a7ac */ /* 0x000ee20008000800 */
[----:B------:R-:W-:Y:S01]  /*52a0*/  SHF.L.U32 R9, R15, 0x1f, RZ ;  /* 0x0000001f0f097819 */ /* 0x000fe200000006ff */
[----:B------:R-:W-:Y:S02]  /*52b0*/  USHF.L.U32 UR35, UR16, 0x6, URZ ;  /* 0x0000000610237899 */ /* 0x000fe400080006ff */
[----:B------:R-:W-:Y:S02]  /*52c0*/  USHF.L.U32 UR34, UR20, 0x8, URZ ;  /* 0x0000000814227899 */ /* 0x000fe400080006ff */
[----:B--2---:R-:W-:Y:S07]  /*52d0*/  UIMAD.WIDE.U32 UR6, UR14, UR8, URZ ;  /* 0x000000080e0672a5 */ /* 0x004fee000f8e00ff */
[----:B------:R-:W-:Y:S01]  /*52e0*/  @!UP2 UMOV UR4, UR7 ;  /* 0x000000070004ac82 */ /* 0x000fe20008000000 */
[----:B---3--:R-:W-:Y:S02]  /*52f0*/  @!UP2 UISETP.NE.AND UP0, UPT, UR5, 0x1, UPT ;  /* 0x000000010500a88c */ /* 0x008fe4000bf05270 */
[----:B------:R-:W-:Y:S02]  /*5300*/  @!UP2 USHF.R.U32.HI UR4, URZ, UR9, UR4 ;  /* 0x00000009ff04a299 */ /* 0x000fe40008011604 */
[----:B------:R-:W-:Y:S02]  /*5310*/  UIMAD.WIDE.U32 UR6, UR13, UR11, URZ ;  /* 0x0000000b0d0672a5 */ /* 0x000fe4000f8e00ff */
[----:B------:R-:W-:Y:S02]  /*5320*/  @!UP2 USEL UR8, UR14, UR4, !UP0 ;  /* 0x000000040e08a287 */ /* 0x000fe4000c000000 */
[----:B------:R-:W-:Y:S03]  /*5330*/  @!UP2 UISETP.NE.AND UP0, UPT, UR10, 0x1, UPT ;  /* 0x000000010a00a88c */ /* 0x000fe6000bf05270 */
[----:B------:R-:W-:Y:S02]  /*5340*/  @!UP2 UMOV UR6, UR7 ;  /* 0x000000070006ac82 */ /* 0x000fe40008000000 */
[----:B------:R-:W2:Y:S02]  /*5350*/  @!UP2 LDCU UR4, c[0x0][0xb20] ;  /* 0x00016400ff04a7ac */ /* 0x000ea40008000800 */
[----:B--2---:R-:W-:Y:S04]  /*5360*/  @!UP2 USHF.R.U32.HI UR6, URZ, UR4, UR6 ;  /* 0x00000004ff06a299 */ /* 0x004fe80008011606 */
[----:B------:R-:W-:Y:S04]  /*5370*/  @!UP2 USEL UR6, UR13, UR6, !UP0 ;  /* 0x000000060d06a287 */ /* 0x000fe8000c000000 */
[----:B------:R-:W-:Y:S02]  /*5380*/  @!UP2 UIADD3 UR4, UPT, UPT, -UR8, UR6, URZ ;  /* 0x000000060804a290 */ /* 0x000fe4000fffe1ff */
[----:B------:R-:W-:Y:S02]  /*5390*/  @!UP2 UIADD3 UR6, UPT, UPT, UR8, -UR6, URZ ;  /* 0x800000060806a290 */ /* 0x000fe4000fffe0ff */
[----:B------:R-:W-:Y:S02]  /*53a0*/  @!UP2 UIMAD UR14, UR4, UR5, UR14 ;  /* 0x00000005040ea2a4 */ /* 0x000fe4000f8e020e */
[----:B------:R-:W-:Y:S01]  /*53b0*/  @!UP2 UIMAD UR13, UR6, UR10, UR13 ;  /* 0x0000000a060da2a4 */ /* 0x000fe2000f8e020d */
[----:B------:R-:W-:Y:S11]  /*53c0*/  BRA.U UP3, `(.L_x_94) ;  /* 0x0000000103107547 */ /* 0x000ff6000b800000 */
[----:B------:R-:W-:Y:S04]  /*53d0*/  MOV R6, UR46 ;  /* 0x0000002e00067c02 */ /* 0x000fe80008000f00 */
[----:B------:R-:W-:Y:S04]  /*53e0*/  SHF.L.U32 R6, R6, 0x1f, RZ ;  /* 0x0000001f06067819 */ /* 0x000fe800000006ff */
[----:B------:R-:W2:Y:S02]  /*53f0*/  SYNCS.PHASECHK.TRANS64.TRYWAIT P2, [UR21+0x188], R6 ;  /* 0x00018806ff0075a7 */ /* 0x000ea40008041115 */
[----:B--2---:R-:W-:Y:S05]  /*5400*/  @!P2 BRA `(.L_x_95) ;  /* 0x0000005c0044a947 */ /* 0x004fea0003800000 */
.L_x_94:
[----:B------:R-:W-:Y:S05]  /*5410*/  @!P1 BRA `(.L_x_96) ;  /* 0x0000000000309947 */ /* 0x000fea0003800000 */
[----:B------:R-:W-:Y:S01]  /*5420*/  ISETP.NE.U32.AND P1, PT, R2, RZ, PT ;  /* 0x000000ff0200720c */ /* 0x000fe20003f25070 */
[----:B------:R-:W2:Y:S01]  /*5430*/  LDCU.64 UR4, c[0x0][0x358] ;  /* 0x00006b00ff0477ac */ /* 0x000ea20008000a00 */
[----:B------:R-:W-:Y:S02]  /*5440*/  IMAD.MOV.U32 R78, RZ, RZ, 0x1 ;  /* 0x00000001ff4e7424 */ /* 0x000fe400078e00ff */
[----:B------:R-:W-:Y:S11]  /*5450*/  ISETP.NE.AND.EX P1, PT, R3, RZ, PT, P1 ;  /* 0x000000ff0300720c */ /* 0x000ff60003f25310 */
[----:B------:R-:W-:Y:S02]  /*5460*/  @!UPT UIADD3 URZ, UPT, UPT, URZ, URZ, URZ ;  /* 0x000000fffffff290 */ /* 0x000fe4000fffe0ff */
[----:B------:R-:W3:Y:S01]  /*5470*/  @P1 LDC.64 R10, c[0x0][0x888] ;  /* 0x00022200ff0a1b82 */ /* 0x000ee20000000a00 */
[----:B-1----:R-:W-:Y:S04]  /*5480*/  @P1 IMAD R0, R4, UR36, RZ ;  /* 0x0000002404001c24 */ /* 0x002fe8000f8e02ff */
[----:B---3--:R-:W-:Y:S04]  /*5490*/  @P1 IMAD.WIDE R10, R0, 0x4, R10 ;  /* 0x00000004000a1825 */ /* 0x008fe800078e020a */
[----:B------:R-:W-:Y:S01]  /*54a0*/  HFMA2 R0, -RZ, RZ, 0, 5.9604644775390625e-08 ;  /* 0x00000001ff007431 */ /* 0x000fe200000001ff */
[----:B--2--5:R2:W5:Y:S04]  /*54b0*/  @P1 LDG.E R40, desc[UR4][R10.64] ;  /* 0x000000040a281981 */ /* 0x024568000c1e1900 */
[----:B------:R-:W-:Y:S01]  /*54c0*/  @!P1 PRMT R78, R0, 0x7610, R78 ;  /* 0x00007610004e9816 */ /* 0x000fe2000000004e */
[----:B--2---:R-:W3:Y:S06]  /*54d0*/  @!P1 LDC R40, c[0x0][0x880] ;  /* 0x00022000ff289b82 */ /* 0x004eec0000000800 */
.L_x_96:
[----:B---3-5:R-:W-:Y:S01]  /*54e0*/  @!P0 ISETP.EQ.AND P1, PT, R40, RZ, PT ;  /* 0x000000ff2800820c */ /* 0x028fe20003f22270 */
[----:B------:R-:W-:Y:S01]  /*54f0*/  @!UPT UIADD3 URZ, UPT, UPT, URZ, URZ, URZ ;  /* 0x000000fffffff290 */ /* 0x000fe2000fffe0ff */
[----:B------:R-:W-:Y:S11]  /*5500*/  @!P0 BRA `(.L_x_97) ;  /* 0x0000000000188947 */ /* 0x000ff60003800000 */
[----:B------:R-:W-:Y:S02]  /*5510*/  LOP3.LUT P0, RZ, R78, 0xff, RZ, 0xc0, !PT ;  /* 0x000000ff4eff7812 */ /* 0x000fe4000780c0ff */
[----:B------:R-:W-:Y:S04]  /*5520*/  ISETP.NE.U32.AND P1, PT, R2, RZ, PT ;  /* 0x000000ff0200720c */ /* 0x000fe80003f25070 */
[----:B------:R-:W-:Y:S04]  /*5530*/  ISETP.NE.AND.EX P1, PT, R3, RZ, PT, P1 ;  /* 0x000000ff0300720c */ /* 0x000fe80003f25310 */
[----:B------:R-:W-:Y:S03]  /*5540*/  PLOP3.LUT P1, PT, P1, PT, PT, 0x8, 0x80 ;  /* 0x000000000080781c */ /* 0x000fe60000f2e170 */
[----:B------:R-:W-:Y:S11]  /*5550*/  @P0 ISETP.EQ.AND P1, PT, R40, RZ, PT ;  /* 0x000000ff2800020c */ /* 0x000ff60003f22270 */
[----:B------:R-:W-:Y:S02]  /*5560*/  @!UPT UIADD3 URZ, UPT, UPT, URZ, URZ, URZ ;  /* 0x000000fffffff290 */ /* 0x000fe4000fffe0ff */
.L_x_97:
[----:B------:R-:W2:Y:S01]  /*5570*/  SYNCS.PHASECHK.TRANS64.TRYWAIT P2, [UR21+0x160], R9 ;  /* 0x00016009ff0075a7 */ /* 0x000ea20008041115 */
[----:B------:R-:W-:Y:S04]  /*5580*/  ELECT P0, URZ, PT ;  /* 0x0000000000ff782f */ /* 0x000fe80003800000 */
[----:B------:R-:W-:Y:S11]  /*5590*/  PLOP3.LUT P1, PT, P1, P0, PT, 0xf2, 0x2f ;  /* 0x00000000002f781c */ /* 0x000ff60000f21e72 */
[----:B------:R-:W-:Y:S02]  /*55a0*/  @!UPT UIADD3 URZ, UPT, UPT, URZ, URZ, URZ ;  /* 0x000000fffffff290 */ /* 0x000fe4000fffe0ff */
[----:B------:R-:W-:Y:S05]  /*55b0*/  @!P1 IADD3 R8, P0, PT, R16, 0x580, RZ ;  /* 0x0000058010089810 */ /* 0x000fea0007f1e0ff */
[----:B-1----:R-:W-:Y:S01]  /*55c0*/  @!P1 IMAD.X R6, RZ, RZ, R17, P0 ;  /* 0x000000ffff069224 */ /* 0x002fe200000e0611 */
[----:B--2---:R-:W-:Y:S07]  /*55d0*/  @!P2 BRA `(.L_x_98) ;  /* 0x0000005800e8a947 */ /* 0x004fee0003800000 */
.L_x_211:
[----:B------:R-:W-:Y:S01]  /*55e0*/  @!P1 R2UR UR5, R8 ;  /* 0x00000000080592ca */ /* 0x000fe200000e0000 */
[----:B------:R-:W-:Y:S01]  /*55f0*/  VOTEU.ALL UP0, P1 ;  /* 0x0000000000ff7886 */ /* 0x000fe20000800000 */
[----:B------:R-:W-:Y:S01]  /*5600*/  @!P1 R2UR UR4, R6 ;  /* 0x00000000060492ca */ /* 0x000fe200000e0000 */
[----:B-1----:R-:W-:Y:S01]  /*5610*/  @!P1 IMAD.MOV.U32 R0, RZ, RZ, 0x1000 ;  /* 0x00001000ff009424 */ /* 0x002fe200078e00ff */
[----:B------:R-:W-:Y:S01]  /*5620*/  UMOV UR8, 0x0 ;  /* 0x0000000000087882 */ /* 0x000fe20000000000 */
[----:B------:R-:W-:Y:S01]  /*5630*/  UMOV UR9, 0x10000000 ;  /* 0x1000000000097882 */ /* 0x000fe20000000000 */
[----:B------:R-:W-:Y:S01]  /*5640*/  @!UP0 UIADD3 UR32, UPT, UPT, UR21, 0x400, URZ ;  /* 0x0000040015208890 */ /* 0x000fe2000fffe0ff */
[----:B------:R-:W-:Y:S01]  /*5650*/  @!P1 IADD3 R8, P0, PT, R16, 0x580, RZ ;  /* 0x0000058010089810 */ /* 0x000fe20007f1e0ff */
[----:B------:R-:W-:Y:S01]  /*5660*/  VOTEU.ALL UP0, P1 ;  /* 0x0000000000ff7886 */ /* 0x000fe20000800000 */
[----:B------:R-:W-:Y:S03]  /*5670*/  UPRMT UR6, UR45, 0x654, UR33 ;  /* 0x000006542d067896 */ /* 0x000fe60008000021 */
[----:B------:R-:W-:Y:S02]  /*5680*/  @!P1 IMAD.X R6, RZ, RZ, R17, P0 ;  /* 0x000000ffff069224 */ /* 0x000fe400000e0611 */
[----:B------:R-:W-:Y:S02]  /*5690*/  IMAD.U32 R10, RZ, RZ, UR5 ;  /* 0x00000005ff0a7e24 */ /* 0x000fe4000f8e00ff */
[----:B------:R-:W-:Y:S03]  /*56a0*/  IMAD.U32 R11, RZ, RZ, UR4 ;  /* 0x00000004ff0b7e24 */ /* 0x000fe6000f8e00ff */
[----:B------:R-:W-:Y:S02]  /*56b0*/  @!P1 R2UR UR4, R10 ;  /* 0x000000000a0492ca */ /* 0x000fe400000e0000 */
[----:B------:R-:W-:Y:S11]  /*56c0*/  @!P1 R2UR UR5, R11 ;  /* 0x000000000b0592ca */ /* 0x000ff600000e0000 */
[----:B------:R-:W-:Y:S02]  /*56d0*/  @!UPT UIADD3 URZ, UPT, UPT, URZ, URZ, URZ ;  /* 0x000000fffffff290 */ /* 0x000fe4000fffe0ff */
[----:B------:R1:W-:Y:S01]  /*56e0*/  @!UP0 UTMALDG.3D [UR32], [UR4], desc[UR8] ;  /* 0x00000820040085b4 */ /* 0x0003e20008011000 */
[----:B------:R1:W-:Y:S01]  /*56f0*/  @!P1 SYNCS.ARRIVE.TRANS64.RED.A0TR RZ, [UR21+0x140], R0 ;  /* 0x00014000ffff99a7 */ /* 0x0003e20008300415 */
[----:B------:R-:W-:Y:S01]  /*5700*/  SYNCS.ARRIVE.TRANS64.RED.A1T0 RZ, [UR6], RZ ;  /* 0x000000ffffff79a7 */ /* 0x000fe20008100406 */
[----:B------:R-:W2:Y:S02]  /*5710*/  SYNCS.PHASECHK.TRANS64.TRYWAIT P2, [UR21+0x168], R9 ;  /* 0x00016809ff0075a7 */ /* 0x000ea40008041115 */
[----:B-12---:R-:W-:Y:S05]  /*5720*/  @!P2 BRA `(.L_x_99) ;  /* 0x0000005800aca947 */ /* 0x006fea0003800000 */
.L_x_213:
        /* <DEDUP_REMOVED lines=8> */
[----:B------:R-:W-:Y:S01]  /*57b0*/  @!UP0 UIADD3 UR24, UPT, UPT, UR21, 0x1400, URZ ;  /* 0x0000140015188890 */ /* 0x000fe2000fffe0ff */
[----:B------:R-:W-:Y:S01]  /*57c0*/  VOTEU.ALL UP0, P1 ;  /* 0x0000000000ff7886 */ /* 0x000fe20000800000 */
[----:B------:R-:W-:Y:S01]  /*57d0*/  UMOV UR27, UR35 ;  /* 0x00000023001b7c82 */ /* 0x000fe20008000000 */
[----:B------:R-:W-:Y:S02]  /*57e0*/  UMOV UR28, UR36 ;  /* 0x00000024001c7c82 */ /* 0x000fe40008000000 */
[----:B------:R-:W-:Y:S01]  /*57f0*/  IMAD.U32 R10, RZ, RZ, UR5 ;  /* 0x00000005ff0a7e24 */ /* 0x000fe2000f8e00ff */
[----:B------:R-:W-:Y:S01]  /*5800*/  UPRMT UR6, UR45, 0x654, UR25 ;  /* 0x000006542d067896 */ /* 0x000fe20008000019 */
[----:B------:R-:W-:Y:S02]  /*5810*/  IMAD.U32 R11, RZ, RZ, UR4 ;  /* 0x00000004ff0b7e24 */ /* 0x000fe4000f8e00ff */
[----:B------:R-:W-:Y:S01]  /*5820*/  @!P1 IMAD.X R6, RZ, RZ, R17, P0 ;  /* 0x000000ffff069224 */ /* 0x000fe200000e0611 */
        /* <DEDUP_REMOVED lines=8> */
.L_x_215:
[----:B------:R-:W-:Y:S01]  /*58b0*/  @!P1 R2UR UR5, R8 ;  /* 0x00000000080592ca */ /* 0x000fe200000e0000 */
[----:B------:R-:W-:Y:S01]  /*58c0*/  VOTEU.ALL UP0, P1 ;  /* 0x0000000000ff7886 */ /* 0x000fe20000800000 */
[----:B------:R-:W-:Y:S01]  /*58d0*/  @!P1 R2UR UR4, R6 ;  /* 0x00000000060492ca */ /* 0x000fe200000e0000 */
[----:B-1----:R-:W-:Y:S01]  /*58e0*/  @!P1 IMAD.MOV.U32 R0, RZ, RZ, 0x1000 ;  /* 0x00001000ff009424 */ /* 0x002fe200078e00ff */
[----:B------:R-:W-:Y:S01]  /*58f0*/  UMOV UR8, 0x0 ;  /* 0x0000000000087882 */ /* 0x000fe20000000000 */
[----:B------:R-:W-:Y:S01]  /*5900*/  UMOV UR9, 0x10000000 ;  /* 0x1000000000097882 */ /* 0x000fe20000000000 */
[----:B------:R-:W-:Y:S01]  /*5910*/  @!UP0 UIADD3 UR18, UPT, UPT, UR34, 0x80, URZ ;  /* 0x0000008022128890 */ /* 0x000fe2000fffe0ff */
[----:B------:R-:W-:Y:S01]  /*5920*/  VIADD R14, R14, 0x1 ;  /* 0x000000010e0e7836 */ /* 0x000fe20000000000 */
[----:B------:R-:W-:Y:S01]  /*5930*/  @!UP0 UIADD3 UR16, UPT, UPT, UR21, 0x2400, URZ ;  /* 0x0000240015108890 */ /* 0x000fe2000fffe0ff */
[----:B------:R-:W-:Y:S01]  /*5940*/  VOTEU.ALL UP0, P1 ;  /* 0x0000000000ff7886 */ /* 0x000fe20000800000 */
[----:B------:R-:W-:Y:S01]  /*5950*/  UMOV UR19, UR35 ;  /* 0x0000002300137c82 */ /* 0x000fe20008000000 */
[----:B------:R-:W-:Y:S02]  /*5960*/  UMOV UR20, UR36 ;  /* 0x0000002400147c82 */ /* 0x000fe40008000000 */
[----:B------:R-:W-:Y:S01]  /*5970*/  IMAD.U32 R10, RZ, RZ, UR5 ;  /* 0x00000005ff0a7e24 */ /* 0x000fe2000f8e00ff */
[----:B------:R-:W-:Y:S01]  /*5980*/  UPRMT UR6, UR45, 0x654, UR17 ;  /* 0x000006542d067896 */ /* 0x000fe20008000011 */
        /* <DEDUP_REMOVED lines=9> */
.L_x_217:
[----:B------:R-:W-:Y:S01]  /*5a20*/  @!P1 IADD3 R6, P0, PT, R16, 0x580, RZ ;  /* 0x0000058010069810 */ /* 0x000fe20007f1e0ff */
[----:B------:R-:W-:Y:S01]  /*5a30*/  VOTEU.ALL UP0, P1 ;  /* 0x0000000000ff7886 */ /* 0x000fe20000800000 */
[----:B------:R-:W-:Y:S01]  /*5a40*/  UMOV UR6, 0x0 ;  /* 0x0000000000067882 */ /* 0x000fe20000000000 */
[----:B------:R-:W-:Y:S01]  /*5a50*/  UMOV UR7, 0x10000000 ;  /* 0x1000000000077882 */ /* 0x000fe20000000000 */
[----:B------:R-:W-:Y:S01]  /*5a60*/  @!P1 R2UR UR5, R6 ;  /* 0x00000000060592ca */ /* 0x000fe200000e0000 */
[----:B-1----:R-:W-:Y:S01]  /*5a70*/  @!P1 IMAD.X R0, RZ, RZ, R17, P0 ;  /* 0x000000ffff009224 */ /* 0x002fe200000e0611 */
[----:B------:R-:W-:Y:S01]  /*5a80*/  @!UP0 UIADD3 UR10, UPT, UPT, UR34, 0xc0, URZ ;  /* 0x000000c0220a8890 */ /* 0x000fe2000fffe0ff */
[----:B------:R-:W-:Y:S01]  /*5a90*/  R2UR UR16, R80 ;  /* 0x00000000501072ca */ /* 0x000fe200000e0000 */
[----:B------:R-:W-:Y:S01]  /*5aa0*/  @!UP0 UIADD3 UR8, UPT, UPT, UR21, 0x3400, URZ ;  /* 0x0000340015088890 */ /* 0x000fe2000fffe0ff */
[----:B------:R-:W-:Y:S01]  /*5ab0*/  ISETP.NE.AND P0, PT, R14, 0x2, PT ;  /* 0x000000020e00780c */ /* 0x000fe20003f05270 */
[----:B------:R-:W-:Y:S01]  /*5ac0*/  @!UP0 UIADD3 UR9, UPT, UPT, UR21, 0x158, URZ ;  /* 0x0000015815098890 */ /* 0x000fe2000fffe0ff */
[----:B------:R-:W-:Y:S01]  /*5ad0*/  @!P1 R2UR UR4, R0 ;  /* 0x00000000000492ca */ /* 0x000fe200000e0000 */
[----:B------:R-:W-:Y:S01]  /*5ae0*/  VOTEU.ALL UP0, P1 ;  /* 0x0000000000ff7886 */ /* 0x000fe20000800000 */
[----:B------:R-:W-:Y:S01]  /*5af0*/  UMOV UR11, UR35 ;  /* 0x00000023000b7c82 */ /* 0x000fe20008000000 */
[----:B------:R-:W-:Y:S01]  /*5b00*/  UMOV UR12, UR36 ;  /* 0x00000024000c7c82 */ /* 0x000fe20008000000 */
[----:B------:R-:W-:Y:S01]  /*5b10*/  SEL R0, RZ, 0x1, P0 ;  /* 0x00000001ff007807 */ /* 0x000fe20000000000 */
[----:B------:R-:W-:Y:S01]  /*5b20*/  UPLOP3.LUT UP3, UPT, UPT, UPT, UPT, 0x80, 0x8 ;  /* 0x000000000008789c */ /* 0x000fe20003f6f070 */
[----:B------:R-:W-:Y:S01]  /*5b30*/  IMAD.U32 R8, RZ, RZ, UR5 ;  /* 0x00000005ff087e24 */ /* 0x000fe2000f8e00ff */
[----:B------:R-:W-:Y:S01]  /*5b40*/  LOP3.LUT R15, R15, 0x1, RZ, 0x3c, !PT ;  /* 0x000000010f0f7812 */ /* 0x000fe200078e3cff */
[----:B------:R-:W-:Y:S01]  /*5b50*/  UMOV UR36, UR29 ;  /* 0x0000001d00247c82 */ /* 0x000fe20008000000 */
[----:B------:R-:W-:Y:S01]  /*5b60*/  LOP3.LUT R13, R13, R0, RZ, 0x3c, !PT ;  /* 0x000000000d0d7212 */ /* 0x000fe200078e3cff */
[----:B------:R-:W-:Y:S01]  /*5b70*/  UIADD3 UR20, UPT, UPT, UR13, UR16, URZ ;  /* 0x000000100d147290 */ /* 0x000fe2000fffe0ff */
[----:B------:R-:W-:Y:S01]  /*5b80*/  SEL R14, R14, RZ, P0 ;  /* 0x000000ff0e0e7207 */ /* 0x000fe20000000000 */
[----:B------:R-:W-:Y:S01]  /*5b90*/  UIADD3 UR16, UPT, UPT, UR14, UR61, URZ ;  /* 0x0000003d0e107290 */ /* 0x000fe2000fffe0ff */
[----:B------:R-:W-:Y:S01]  /*5ba0*/  IMAD.U32 R9, RZ, RZ, UR4 ;  /* 0x00000004ff097e24 */ /* 0x000fe2000f8e00ff */
[----:B------:R-:W-:Y:S04]  /*5bb0*/  @!P1 R2UR UR4, R8 ;  /* 0x00000000080492ca */ /* 0x000fe800000e0000 */
[----:B------:R-:W-:Y:S11]  /*5bc0*/  @!P1 R2UR UR5, R9 ;  /* 0x00000000090592ca */ /* 0x000ff600000e0000 */
[----:B------:R-:W-:Y:S02]  /*5bd0*/  @!UPT UIADD3 URZ, UPT, UPT, URZ, URZ, URZ ;  /* 0x000000fffffff290 */ /* 0x000fe4000fffe0ff */
[----:B------:R2:W-:Y:S01]  /*5be0*/  @!UP0 UTMALDG.3D [UR8], [UR4], desc[UR6] ;  /* 0x00000608040085b4 */ /* 0x0005e20008011000 */
[----:B------:R2:W-:Y:S01]  /*5bf0*/  @!P1 SYNCS.ARRIVE.TRANS64.RED.A0TR RZ, [UR21+0x158], R7 ;  /* 0x00015807ffff99a7 */ /* 0x0005e20008300415 */
[----:B------:R-:W-:Y:S01]  /*5c00*/  SYNCS.ARRIVE.TRANS64.RED.A1T0 RZ, [UR37], RZ ;  /* 0x000000ffffff79a7 */ /* 0x000fe20008100425 */
[----:B------:R-:W-:Y:S05]  /*5c10*/  BRA.U UP1, `(.L_x_102) ;  /* 0xfffffff101687547 */ /* 0x000fea000b83ffff */
[----:B------:R-:W-:-:S04]  /*5c20*/  SHF.L.U32 R2, R15, 0x1f, RZ ;  /* 0x0000001f0f027819 */ /* 0x000fc800000006ff */
[----:B------:R-:W1:Y:S02]  /*5c30*/  SYNCS.PHASECHK.TRANS64.TRYWAIT P0, [UR21+0x160], R2 ;  /* 0x00016002ff0075a7 */ /* 0x000e640008001115 */
[----:B-1----:R-:W-:Y:S05]  /*5c40*/  @!P0 BRA `(.L_x_103) ;  /* 0x0000005400ac8947 */ /* 0x002fea0003800000 */
.L_x_219:
[----:B------:R-:W3:Y:S02]  /*5c50*/  SYNCS.PHASECHK.TRANS64.TRYWAIT P0, [UR21+0x168], R2 ;  /* 0x00016802ff0075a7 */ /* 0x000ee40008001115 */
[----:B---3--:R-:W-:Y:S05]  /*5c60*/  @!P0 BRA `(.L_x_104) ;  /* 0x0000005400bc8947 */ /* 0x008fea0003800000 */
.L_x_221:
[----:B------:R-:W3:Y:S02]  /*5c70*/  SYNCS.PHASECHK.TRANS64.TRYWAIT P0, [UR21+0x170], R2 ;  /* 0x00017002ff0075a7 */ /* 0x000ee40008001115 */
[----:B---3--:R-:W-:Y:S05]  /*5c80*/  @!P0 BRA `(.L_x_105) ;  /* 0x0000005400cc8947 */ /* 0x008fea0003800000 */
.L_x_223:
[----:B-1----:R-:W-:-:S07]  /*5c90*/  MOV R0, UR21 ;  /* 0x0000001500007c02 */ /* 0x002fce0008000f00 */
.L_x_106:
[----:B-1----:R-:W-:-:S04]  /*5ca0*/  SHF.L.U32 R2, R15, 0x1f, RZ ;  /* 0x0000001f0f027819 */ /* 0x002fc800000006ff */
[----:B------:R1:W3:Y:S03]  /*5cb0*/  SYNCS.PHASECHK.TRANS64.TRYWAIT P0, [R0+URZ+0x178], R2 ;  /* 0x00017802000075a7 */ /* 0x0002e600080011ff */
[----:B---3--:R-:W-:Y:S05]  /*5cc0*/  @!P0 NANOSLEEP.SYNCS 0x989680 ;  /* 0x009896800000895d */ /* 0x008fea0003900000 */
[----:B------:R-:W3:Y:S02]  /*5cd0*/  @!P0 SYNCS.PHASECHK.TRANS64 P0, [R0+URZ+0x178], R2 ;  /* 0x00017802000085a7 */ /* 0x000ee400080010ff */
[----:B--23--:R-:W-:Y:S05]  /*5ce0*/  @P0 EXIT ;  /* 0x000000000000094d */ /* 0x00cfea0003800000 */
[----:B------:R-:W-:Y:S05]  /*5cf0*/  BRA `(.L_x_106) ;  /* 0xfffffffc00e87947 */ /* 0x000fea000383ffff */
.L_x_91:
[----:B------:R-:W-:-:S06]  /*5d00*/  UISETP.GE.AND UP0, UPT, UR17, 0x4, UPT ;  /* 0x000000041100788c */ /* 0x000fcc000bf06270 */
[----:B------:R-:W-:-:S13]  /*5d10*/  PLOP3.LUT P0, PT, PT, PT, UP0, 0x80, 0x8 ;  /* 0x000000000008781c */ /* 0x000fda0003f0f008 */
[----:B------:R-:W-:Y:S05]  /*5d20*/  @!P0 EXIT ;  /* 0x000000000000894d */ /* 0x000fea0003800000 */
[----:B------:R-:W-:Y:S01]  /*5d30*/  BAR.SYNC.DEFER_BLOCKING 0x6, 0xa0 ;  /* 0x0182800000007b1d */ /* 0x000fe20000010000 */
[C---:B------:R-:W-:Y:S01]  /*5d40*/  IMAD.SHL.U32 R5, R87.reuse, 0x40, RZ ;  /* 0x0000004057057824 */ /* 0x040fe200078e00ff */
[C---:B------:R-:W-:Y:S01]  /*5d50*/  LOP3.LUT R89, R87.reuse, 0x60, RZ, 0xc0, !PT ;  /* 0x0000006057597812 */ /* 0x040fe200078ec0ff */
[C---:B------:R-:W-:Y:S02]  /*5d60*/  IMAD.SHL.U32 R69, R87.reuse, 0x20, RZ ;  /* 0x0000002057457824 */ /* 0x040fe400078e00ff */
[----:B------:R-:W-:Y:S02]  /*5d70*/  HFMA2 R36, -RZ, RZ, 0, 0 ;  /* 0x00000000ff247431 */ /* 0x000fe400000001ff */
[----:B------:R-:W-:Y:S01]  /*5d80*/  IMAD.SHL.U32 R4, R87, 0x8, RZ ;  /* 0x0000000857047824 */ /* 0x000fe200078e00ff */
[----:B------:R-:W-:Y:S01]  /*5d90*/  UMOV UR44, 0x400 ;  /* 0x00000400002c7882 */ /* 0x000fe20000000000 */
[----:B------:R-:W1:Y:S01]  /*5da0*/  LDC.64 R74, c[0x0][0x888] ;  /* 0x00022200ff4a7b82 */ /* 0x000e620000000a00 */
[----:B------:R-:W-:Y:S01]  /*5db0*/  ULEA UR44, UR45, UR44, 0x18 ;  /* 0x0000002c2d2c7291 */ /* 0x000fe2000f8ec0ff */
[----:B------:R-:W-:Y:S01]  /*5dc0*/  LOP3.LUT R6, R5, 0x180, RZ, 0xc0, !PT ;  /* 0x0000018005067812 */ /* 0x000fe200078ec0ff */
[----:B------:R-:W-:Y:S01]  /*5dd0*/  IMAD.U32 R37, R87, 0x10000, RZ ;  /* 0x0001000057257824 */ /* 0x000fe200078e00ff */
[----:B------:R-:W-:Y:S01]  /*5de0*/  LOP3.LUT R69, R69, 0xc00, RZ, 0xc0, !PT ;  /* 0x00000c0045457812 */ /* 0x000fe200078ec0ff */
[----:B------:R-:W-:Y:S01]  /*5df0*/  UIADD3 UR4, UPT, UPT, UR44, 0x4400, URZ ;  /* 0x000044002c047890 */ /* 0x000fe2000fffe0ff */
[----:B------:R-:W-:Y:S01]  /*5e00*/  LOP3.LUT R4, R6, 0x30, R4, 0xf8, !PT ;  /* 0x0000003006047812 */ /* 0x000fe200078ef804 */
[----:B------:R-:W-:Y:S01]  /*5e10*/  IMAD.SHL.U32 R6, R87, 0x2, RZ ;  /* 0x0000000257067824 */ /* 0x000fe200078e00ff */
[----:B------:R-:W2:Y:S01]  /*5e20*/  LDC.64 R76, c[0x0][0x890] ;  /* 0x00022400ff4c7b82 */ /* 0x000ea20000000a00 */
[----:B------:R-:W-:Y:S01]  /*5e30*/  LOP3.LUT R69, R69, 0x40, R5, 0xf8, !PT ;  /* 0x0000004045457812 */ /* 0x000fe200078ef805 */
[----:B------:R-:W-:Y:S01]  /*5e40*/  IMAD.MOV.U32 R86, RZ, RZ, RZ ;  /* 0x000000ffff567224 */ /* 0x000fe200078e00ff */
[----:B------:R-:W-:Y:S01]  /*5e50*/  LOP3.LUT R37, R37, 0x600000, RZ, 0xc0, !PT ;  /* 0x0060000025257812 */ /* 0x000fe200078ec0ff */
[----:B------:R-:W-:Y:S01]  /*5e60*/  IMAD.MOV.U32 R81, RZ, RZ, RZ ;  /* 0x000000ffff517224 */ /* 0x000fe200078e00ff */
[----:B------:R-:W-:-:S02]  /*5e70*/  LOP3.LUT R4, R4, 0x20, R6, 0x78, !PT ;  /* 0x0000002004047812 */ /* 0x000fc400078e7806 */
[----:B------:R-:W-:Y:S02]  /*5e80*/  CS2R R84, SRZ ;  /* 0x0000000000547805 */ /* 0x000fe4000001ff00 */
[----:B------:R-:W-:Y:S01]  /*5e90*/  LOP3.LUT R69, R69, 0x200, R5, 0xf8, !PT ;  /* 0x0000020045457812 */ /* 0x000fe200078ef805 */
[----:B------:R-:W3:Y:S01]  /*5ea0*/  LDC.64 R72, c[0x0][0x8b0] ;  /* 0x00022c00ff487b82 */ /* 0x000ee20000000a00 */
[----:B------:R-:W4:Y:S01]  /*5eb0*/  LDS R0, [UR44+0x240] ;  /* 0x0002402cff007984 */ /* 0x000f220008000800 */
[----:B------:R-:W-:Y:S01]  /*5ec0*/  LOP3.LUT R87, R87, 0x2, RZ, 0xc0, !PT ;  /* 0x0000000257577812 */ /* 0x000fe200078ec0ff */
[----:B------:R-:W-:Y:S01]  /*5ed0*/  IMAD.MOV.U32 R83, RZ, RZ, RZ ;  /* 0x000000ffff537224 */ /* 0x000fe200078e00ff */
[----:B------:R-:W-:Y:S01]  /*5ee0*/  LOP3.LUT R69, R69, R4, RZ, 0xfc, !PT ;  /* 0x0000000445457212 */ /* 0x000fe200078efcff */
[----:B------:R-:W-:Y:S01]  /*5ef0*/  IMAD.U32 R88, RZ, RZ, UR4 ;  /* 0x00000004ff587e24 */ /* 0x000fe2000f8e00ff */
[----:B------:R-:W-:Y:S01]  /*5f00*/  IADD3 R82, PT, PT, -R87, RZ, RZ ;  /* 0x000000ff57527210 */ /* 0x000fe20007ffe1ff */
[----:B------:R-:W1:Y:S01]  /*5f10*/  LDCU UR58, c[0x0][0x370] ;  /* 0x00006e00ff3a77ac */ /* 0x000e620008000800 */
[----:B------:R-:W1:Y:S01]  /*5f20*/  LDC.64 R70, c[0x0][0x8a8] ;  /* 0x00022a00ff467b82 */ /* 0x000e620000000a00 */
[----:B------:R-:W1:Y:S01]  /*5f30*/  LDCU.64 UR62, c[0x0][0x348] ;  /* 0x00006900ff3e77ac */ /* 0x000e620008000a00 */
[----:B------:R-:W1:Y:S01]  /*5f40*/  LDCU UR43, c[0x0][0xb0c] ;  /* 0x00016180ff2b77ac */ /* 0x000e620008000800 */
[----:B------:R-:W1:Y:S01]  /*5f50*/  LDCU UR39, c[0x0][0xb30] ;  /* 0x00016600ff2777ac */ /* 0x000e620008000800 */
[----:B------:R-:W1:Y:S01]  /*5f60*/  LDCU.64 UR56, c[0x0][0x888] ;  /* 0x00011100ff3877ac */ /* 0x000e620008000a00 */
[----:B------:R-:W1:Y:S01]  /*5f70*/  LDCU.64 UR40, c[0x0][0xb28] ;  /* 0x00016500ff2877ac */ /* 0x000e620008000a00 */
[----:B------:R-:W1:Y:S01]  /*5f80*/  LDCU.128 UR52, c[0x0][0xb10] ;  /* 0x00016200ff3477ac */ /* 0x000e620008000c00 */
[----:B------:R-:W1:Y:S01]  /*5f90*/  LDCU UR47, c[0x0][0x374] ;  /* 0x00006e80ff2f77ac */ /* 0x000e620008000800 */
[----:B------:R-:W-:Y:S01]  /*5fa0*/  UIADD3 UR60, UPT, UPT, UR44, 0x400, URZ ;  /* 0x000004002c3c7890 */ /* 0x000fe2000fffe0ff */
[----:B--2-4-:R-:W-:-:S11]  /*5fb0*/  IMAD.IADD R37, R0, 0x1, R37 ;  /* 0x0000000100257824 */ /* 0x014fd600078e0225 */
.L_x_148:
[----:B------:R-:W-:Y:S02]  /*5fc0*/  LEA R3, R81, UR44, 0x3 ;  /* 0x0000002c51037c11 */ /* 0x000fe4000f8e18ff */
[----:B------:R-:W-:Y:S02]  /*5fd0*/  SHF.L.U32 R0, R85, 0x1f, RZ ;  /* 0x0000001f55007819 */ /* 0x000fe400000006ff */
[----:B-1----:R-:W-:Y:S02]  /*5fe0*/  LEA R4, R81, UR44, 0x4 ;  /* 0x0000002c51047c11 */ /* 0x002fe4000f8e20ff */
[----:B------:R-:W2:Y:S02]  /*5ff0*/  SYNCS.PHASECHK.TRANS64.TRYWAIT P0, [R3+URZ+0x190], R0 ;  /* 0x00019000030075a7 */ /* 0x000ea400080011ff */
[----:B--2---:R-:W-:Y:S05]  /*6000*/  @!P0 BRA `(.L_x_107) ;  /* 0x0000005400048947 */ /* 0x004fea0003800000 */
.L_x_224:
[----:B------:R-:W4:Y:S01]  /*6010*/  LDS.128 R4, [R4+0x220] ;  /* 0x0002200004047984 */ /* 0x000f220000000c00 */
[----:B------:R-:W-:Y:S01]  /*6020*/  UISETP.GE.AND UP0, UPT, UR42, 0x1, UPT ;  /* 0x000000012a00788c */ /* 0x000fe2000bf06270 */
[----:B------:R-:W-:Y:S01]  /*6030*/  @!PT LDS RZ, [RZ] ;  /* 0x00000000fffff984 */ /* 0x000fe20000000800 */
[----:B------:R-:W-:Y:S01]  /*6040*/  @!PT LDS RZ, [RZ] ;  /* 0x00000000fffff984 */ /* 0x000fe20000000800 */
[----:B------:R-:W-:Y:S01]  /*6050*/  @!PT LDS RZ, [RZ] ;  /* 0x00000000fffff984 */ /* 0x000fe20000000800 */
[----:B------:R-:W-:Y:S01]  /*6060*/  @!PT LDS RZ, [RZ] ;  /* 0x00000000fffff984 */ /* 0x000fe20000000800 */
[----:B------:R1:W-:Y:S06]  /*6070*/  MEMBAR.ALL.CTA ;  /* 0x0000000000007992 */ /* 0x0003ec0000008000 */
[----:B-1----:R-:W1:Y:S01]  /*6080*/  FENCE.VIEW.ASYNC.S ;  /* 0x00000000000073c6 */ /* 0x002e620000000000 */
[----:B----4-:R-:W-:Y:S11]  /*6090*/  LOP3.LUT P0, RZ, R6, 0x1, RZ, 0xc0, !PT ;  /* 0x0000000106ff7812 */ /* 0x010ff6000780c0ff */
[----:B------:R-:W-:Y:S02]  /*60a0*/  @!UPT UIADD3 URZ, UPT, UPT, URZ, URZ, URZ ;  /* 0x000000fffffff290 */ /* 0x000fe4000fffe0ff */
[----:B-1----:R-:W-:Y:S01]  /*60b0*/  VOTEU.ANY UP1, P0 ;  /* 0x0000000000ff7886 */ /* 0x002fe20000020100 */
[----:B------:R-:W-:Y:S01]  /*60c0*/  PLOP3.LUT P0, PT, PT, PT, UP1, 0x80, 0x8 ;  /* 0x000000000008781c */ /* 0x000fe20003f0f018 */
[----:B------:R-:W-:Y:S11]  /*60d0*/  UP2UR UR46, UPR, URZ, 0x2 ;  /* 0x00000002ff2e7883 */ /* 0x000ff60008000000 */
[----:B------:R-:W-:Y:S01]  /*60e0*/  @!UPT UIADD3 URZ, UPT, UPT, URZ, URZ, URZ ;  /* 0x000000fffffff290 */ /* 0x000fe2000fffe0ff */
        /* <DEDUP_REMOVED lines=13> */
[----:B------:R-:W2:Y:S01]  /*61c0*/  LDCU UR12, c[0x0][0xb20] ;  /* 0x00016400ff0c77ac */ /* 0x000ea20008000800 */
[----:B------:R-:W-:Y:S02]  /*61d0*/  UIMAD.WIDE.U32 UR4, UR47, UR55, URZ ;  /* 0x000000372f0472a5 */ /* 0x000fe4000f8e00ff */
[----:B------:R-:W-:Y:S02]  /*61e0*/  UIMAD.WIDE.U32 UR6, UR58, UR52, URZ ;  /* 0x000000343a0672a5 */ /* 0x000fe4000f8e00ff */
[----:B------:R-:W-:Y:S02]  /*61f0*/  UISETP.NE.AND UP0, UPT, UR54, 0x1, UPT ;  /* 0x000000013600788c */ /* 0x000fe4000bf05270 */
[----:B------:R-:W-:Y:S02]  /*6200*/  UIMAD.WIDE.U32 UR8, UR37, UR55, URZ ;  /* 0x00000037250872a5 */ /* 0x000fe4000f8e00ff */
[----:B------:R-:W-:Y:S02]  /*6210*/  UIMAD.WIDE.U32 UR10, UR38, UR52, URZ ;  /* 0x00000034260a72a5 */ /* 0x000fe4000f8e00ff */
[----:B------:R-:W-:Y:S02]  /*6220*/  UISETP.NE.AND UP1, UPT, UR43, 0x1, UPT ;  /* 0x000000012b00788c */ /* 0x000fe4000bf25270 */
[----:B------:R-:W-:Y:S01]  /*6230*/  UISETP.NE.AND UP2, UPT, UR42, 0x1, UPT ;  /* 0x000000012a00788c */ /* 0x000fe2000bf45270 */
[----:B------:R-:W-:Y:S02]  /*6240*/  UMOV UR4, UR5 ;  /* 0x0000000500047c82 */ /* 0x000fe40008000000 */
[----:B--2---:R-:W-:Y:S03]  /*6250*/  USHF.R.U32.HI UR5, URZ, UR12, UR4 ;  /* 0x0000000cff057299 */ /* 0x004fe60008011604 */
[----:B------:R-:W-:Y:S02]  /*6260*/  UMOV UR4, UR7 ;  /* 0x0000000700047c82 */ /* 0x000fe40008000000 */
[----:B------:R-:W-:Y:S02]  /*6270*/  USHF.R.U32.HI UR7, URZ, UR53, UR4 ;  /* 0x00000035ff077299 */ /* 0x000fe40008011604 */
[----:B------:R-:W-:Y:S02]  /*6280*/  USEL UR4, UR47, UR5, !UP0 ;  /* 0x000000052f047287 */ /* 0x000fe4000c000000 */
[----:B------:R-:W-:Y:S01]  /*6290*/  USEL UR7, UR58, UR7, !UP1 ;  /* 0x000000073a077287 */ /* 0x000fe2000c800000 */
[----:B------:R-:W-:Y:S01]  /*62a0*/  UMOV UR5, UR9 ;  /* 0x0000000900057c82 */ /* 0x000fe20008000000 */
[----:B------:R-:W-:Y:S02]  /*62b0*/  UIMAD.WIDE.U32 UR8, UR4, UR40, URZ ;  /* 0x00000028040872a5 */ /* 0x000fe4000f8e00ff */
[----:B------:R-:W-:Y:S03]  /*62c0*/  USHF.R.U32.HI UR6, URZ, UR12, UR5 ;  /* 0x0000000cff067299 */ /* 0x000fe60008011605 */
[----:B------:R-:W-:Y:S01]  /*62d0*/  UMOV UR5, UR11 ;  /* 0x0000000b00057c82 */ /* 0x000fe20008000000 */
[----:B------:R-:W-:Y:S02]  /*62e0*/  UIMAD.WIDE.U32 UR10, UR7, UR40, URZ ;  /* 0x00000028070a72a5 */ /* 0x000fe4000f8e00ff */
[----:B------:R-:W-:Y:S02]  /*62f0*/  USHF.R.U32.HI UR12, URZ, UR53, UR5 ;  /* 0x00000035ff0c7299 */ /* 0x000fe40008011605 */
[----:B------:R-:W-:Y:S01]  /*6300*/  USEL UR6, UR37, UR6, !UP0 ;  /* 0x0000000625067287 */ /* 0x000fe2000c000000 */
[----:B------:R-:W-:Y:S02]  /*6310*/  UMOV UR5, UR9 ;  /* 0x0000000900057c82 */ /* 0x000fe40008000000 */
[----:B------:R-:W-:Y:S01]  /*6320*/  UMOV UR10, UR11 ;  /* 0x0000000b000a7c82 */ /* 0x000fe20008000000 */
[----:B------:R-:W-:Y:S02]  /*6330*/  @UP2 USHF.R.U32.HI UR4, URZ, UR41, UR5 ;  /* 0x00000029ff042299 */ /* 0x000fe40008011605 */
[----:B------:R-:W-:Y:S02]  /*6340*/  @UP2 USHF.R.U32.HI UR7, URZ, UR41, UR10 ;  /* 0x00000029ff072299 */ /* 0x000fe4000801160a */
[----:B------:R-:W-:Y:S02]  /*6350*/  UIMAD UR4, UR42, UR4, URZ ;  /* 0x000000042a0472a4 */ /* 0x000fe4000f8e02ff */
        /* <DEDUP_REMOVED lines=8> */
[----:B------:R-:W-:Y:S02]  /*63e0*/  USEL UR11, UR6, UR4, !UP2 ;  /* 0x00000004060b7287 */ /* 0x000fe4000d000000 */
[----:B------:R-:W-:Y:S02]  /*63f0*/  UIADD3 UR8, UPT, UPT, -UR5, URZ, URZ ;  /* 0x000000ff05087290 */ /* 0x000fe4000fffe1ff */
[----:B------:R-:W-:Y:S01]  /*6400*/  UIADD3 UR10, UPT, UPT, -UR11, URZ, URZ ;  /* 0x000000ff0b0a7290 */ /* 0x000fe2000fffe1ff */
[----:B------:R-:W-:Y:S01]  /*6410*/  @!UP0 UMOV UR4, UR9 ;  /* 0x0000000900048c82 */ /* 0x000fe20008000000 */
[----:B------:R-:W-:Y:S02]  /*6420*/  UIADD3 UR9, UPT, UPT, -UR6, URZ, URZ ;  /* 0x000000ff06097290 */ /* 0x000fe4000fffe1ff */
[----:B------:R-:W-:Y:S02]  /*6430*/  @!UP0 USHF.R.U32.HI UR4, URZ, UR41, UR4 ;  /* 0x00000029ff048299 */ /* 0x000fe40008011604 */
[----:B------:R-:W-:Y:S02]  /*6440*/  UIMAD UR10, UR42, UR10, UR6 ;  /* 0x0000000a2a0a72a4 */ /* 0x000fe4000f8e0206 */
[----:B------:R-:W-:Y:S04]  /*6450*/  @!UP0 USEL UR4, UR5, UR4, !UP2 ;  /* 0x0000000405048287 */ /* 0x000fe8000d000000 */
[----:B------:R-:W-:Y:S02]  /*6460*/  @!UP0 UIMAD UR10, UR7, UR10, UR4 ;  /* 0x0000000a070a82a4 */ /* 0x000fe4000f8e0204 */
[----:B------:R-:W-:Y:S02]  /*6470*/  @!UP0 UIADD3 UR11, UPT, UPT, UR11, -UR4, URZ ;  /* 0x800000040b0b8290 */ /* 0x000fe4000fffe0ff */
[----:B------:R-:W-:Y:S02]  /*6480*/  UIMAD UR7, UR43, UR8, UR38 ;  /* 0x000000082b0772a4 */ /* 0x000fe4000f8e0226 */
[----:B------:R-:W-:Y:S02]  /*6490*/  @!UP0 UIMAD UR6, UR11, UR42, UR5 ;  /* 0x0000002a0b0682a4 */ /* 0x000fe4000f8e0205 */
[----:B------:R-:W-:Y:S01]  /*64a0*/  UIMAD UR4, UR54, UR9, UR37 ;  /* 0x00000009360472a4 */ /* 0x000fe2000f8e0225 */
[----:B------:R-:W-:Y:S02]  /*64b0*/  @!UP0 UMOV UR5, UR10 ;  /* 0x0000000a00058c82 */ /* 0x000fe40008000000 */
[----:B------:R-:W-:Y:S02]  /*64c0*/  UIMAD UR38, UR5, UR43, UR7 ;  /* 0x0000002b052672a4 */ /* 0x000fe4000f8e0207 */
[----:B------:R-:W-:Y:S11]  /*64d0*/  UIMAD UR37, UR6, UR54, UR4 ;  /* 0x00000036062572a4 */ /* 0x000ff6000f8e0204 */
[----:B------:R-:W-:Y:S01]  /*64e0*/  @!UPT UIADD3 URZ, UPT, UPT, URZ, URZ, URZ ;  /* 0x000000fffffff290 */ /* 0x000fe2000fffe0ff */
.L_x_108:
[----:B------:R-:W-:Y:S01]  /*64f0*/  UISETP.NE.AND UP0, UPT, UR39, 0x1, UPT ;  /* 0x000000012700788c */ /* 0x000fe2000bf05270 */
[----:B------:R-:W-:Y:S01]  /*6500*/  IADD3 R81, PT, PT, R81, 0x1, RZ ;  /* 0x0000000151517810 */ /* 0x000fe20007ffe0ff */
[----:B------:R-:W-:Y:S02]  /*6510*/  USHF.L.U32 UR50, UR16, 0x6, URZ ;  /* 0x0000000610327899 */ /* 0x000fe400080006ff */
[----:B------:R-:W-:Y:S07]  /*6520*/  USHF.L.U32 UR49, UR20, 0x8, URZ ;  /* 0x0000000814317899 */ /* 0x000fee00080006ff */
[----:B------:R-:W2:Y:S01]  /*6530*/  @!UP0 LDCU.128 UR12, c[0x0][0xb10] ;  /* 0x00016200ff0c87ac */ /* 0x000ea20008000c00 */
[----:B------:R-:W4:Y:S01]  /*6540*/  @!UP0 LDCU UR5, c[0x0][0xb0c] ;  /* 0x00016180ff0587ac */ /* 0x000f220008000800 */
[----:B------:R-:W3:Y:S01]  /*6550*/  @!UP0 LDCU UR10, c[0x0][0xb20] ;  /* 0x00016400ff0a87ac */ /* 0x000ee20008000800 */
[----:B--2---:R-:W-:Y:S02]  /*6560*/  UIMAD.WIDE.U32 UR8, UR38, UR12, URZ ;  /* 0x0000000c260872a5 */ /* 0x004fe4000f8e00ff */
[----:B------:R-:W-:Y:S02]  /*6570*/  UIMAD.WIDE.U32 UR6, UR37, UR15, URZ ;  /* 0x0000000f250672a5 */ /* 0x000fe4000f8e00ff */
[----:B------:R-:W-:Y:S03]  /*6580*/  @!UP0 UISETP.NE.AND UP1, UPT, UR14, 0x1, UPT ;  /* 0x000000010e00888c */ /* 0x000fe6000bf25270 */
[----:B------:R-:W-:Y:S01]  /*6590*/  @!UP0 UMOV UR4, UR9 ;  /* 0x0000000900048c82 */ /* 0x000fe20008000000 */
[----:B----4-:R-:W-:Y:S02]  /*65a0*/  @!UP0 UISETP.NE.AND UP2, UPT, UR5, 0x1, UPT ;  /* 0x000000010500888c */ /* 0x010fe4000bf45270 */
[----:B------:R-:W-:Y:S01]  /*65b0*/  @!UP0 USHF.R.U32.HI UR4, URZ, UR13, UR4 ;  /* 0x0000000dff048299 */ /* 0x000fe20008011604 */
[----:B------:R-:W-:Y:S02]  /*65c0*/  @!UP0 UMOV UR6, UR7 ;  /* 0x0000000700068c82 */ /* 0x000fe40008000000 */
[----:B---3--:R-:W-:Y:S02]  /*65d0*/  @!UP0 USHF.R.U32.HI UR6, URZ, UR10, UR6 ;  /* 0x0000000aff068299 */ /* 0x008fe40008011606 */
[----:B------:R-:W-:Y:S02]  /*65e0*/  @!UP0 USEL UR7, UR38, UR4, !UP2 ;  /* 0x0000000426078287 */ /* 0x000fe4000d000000 */
[----:B------:R-:W-:Y:S04]  /*65f0*/  @!UP0 USEL UR6, UR37, UR6, !UP1 ;  /* 0x0000000625068287 */ /* 0x000fe8000c800000 */
[----:B------:R-:W-:Y:S02]  /*6600*/  @!UP0 UIADD3 UR4, UPT, UPT, -UR7, UR6, URZ ;  /* 0x0000000607048290 */ /* 0x000fe4000fffe1ff */
[----:B------:R-:W-:Y:S02]  /*6610*/  @!UP0 UIADD3 UR6, UPT, UPT, UR7, -UR6, URZ ;  /* 0x8000000607068290 */ /* 0x000fe4000fffe0ff */
[----:B------:R-:W-:Y:S02]  /*6620*/  @!UP0 UIMAD UR38, UR4, UR5, UR38 ;  /* 0x00000005042682a4 */ /* 0x000fe4000f8e0226 */
[----:B------:R-:W-:Y:S02]  /*6630*/  @!UP0 UIMAD UR37, UR6, UR14, UR37 ;  /* 0x0000000e062582a4 */ /* 0x000fe4000f8e0225 */
[----:B------:R-:W-:Y:S09]  /*6640*/  ULOP3.LUT UP0, URZ, UR60, 0x1b0, URZ, 0xc0, !UPT ;  /* 0x000001b03cff7892 */ /* 0x000ff2000f80c0ff */
[----:B------:R-:W-:Y:S05]  /*6650*/  BRA.U !UP0, `(.L_x_109) ;  /* 0x0000000108407547 */ /* 0x000fea000b800000 */
[----:B------:R-:W2:Y:S01]  /*6660*/  LDCU.64 UR8, c[0x4][0x88] ;  /* 0x01001100ff0877ac */ /* 0x000ea20008000a00 */
[----:B------:R-:W-:Y:S01]  /*6670*/  MOV R3, 0x0 ;  /* 0x0000000000037802 */ /* 0x000fe20000000f00 */
[----:B------:R-:W-:Y:S02]  /*6680*/  HFMA2 R12, -RZ, RZ, 0, 5.9604644775390625e-08 ;  /* 0x00000001ff0c7431 */ /* 0x000fe400000001ff */
[----:B------:R-:W-:Y:S02]  /*6690*/  IMAD.MOV.U32 R8, RZ, RZ, 0x70 ;  /* 0x00000070ff087424 */ /* 0x000fe400078e00ff */
[----:B------:R-:W-:Y:S01]  /*66a0*/  IMAD.MOV.U32 R13, RZ, RZ, RZ ;  /* 0x000000ffff0d7224 */ /* 0x000fe200078e00ff */
[----:B------:R-:W3:Y:S01]  /*66b0*/  LDCU.64 UR6, c[0x4][0x90] ;  /* 0x01001200ff0677ac */ /* 0x000ee20008000a00 */
[----:B------:R-:W4:Y:S01]  /*66c0*/  LDC.64 R2, c[0x4][R3] ;  /* 0x0100000003027b82 */ /* 0x000f220000000a00 */
[----:B------:R-:W1:Y:S01]  /*66d0*/  LDCU.64 UR4, c[0x4][0x8] ;  /* 0x01000100ff0477ac */ /* 0x000e620008000a00 */
[----:B--2---:R-:W-:Y:S01]  /*66e0*/  MOV R5, UR9 ;  /* 0x0000000900057c02 */ /* 0x004fe20008000f00 */
[----:B------:R-:W-:Y:S01]  /*66f0*/  IMAD.U32 R4, RZ, RZ, UR8 ;  /* 0x00000008ff047e24 */ /* 0x000fe2000f8e00ff */
[----:B---3--:R-:W-:Y:S01]  /*6700*/  MOV R7, UR7 ;  /* 0x0000000700077c02 */ /* 0x008fe20008000f00 */
[----:B------:R-:W-:Y:S01]  /*6710*/  IMAD.U32 R6, RZ, RZ, UR6 ;  /* 0x00000006ff067e24 */ /* 0x000fe2000f8e00ff */
[----:B-1----:R-:W-:Y:S01]  /*6720*/  MOV R11, UR5 ;  /* 0x00000005000b7c02 */ /* 0x002fe20008000f00 */
[----:B------:R-:W-:Y:S02]  /*6730*/  IMAD.U32 R10, RZ, RZ, UR4 ;  /* 0x00000004ff0a7e24 */ /* 0x000fe4000f8e00ff */
[----:B------:R-:W-:Y:S07]  /*6740*/  LEPC R20, `(.L_x_109) ;  /* 0x000000001014794e */ /* 0x000fee0000000000 */
[----:B----45:R-:W-:Y:S05]  /*6750*/  CALL.ABS.NOINC R2 ;  /* 0x0000000002007343 */ /* 0x030fea0003c00000 */
.L_x_109:
[----:B------:R-:W-:Y:S01]  /*6760*/  LOP3.LUT P0, RZ, R88, 0x1b0, RZ, 0xc0, !PT ;  /* 0x000001b058ff7812 */ /* 0x000fe2000780c0ff */
[----:B------:R-:W-:Y:S11]  /*6770*/  BSSY.RECONVERGENT B6, `(.L_x_110) ;  /* 0x0000013000067945 */ /* 0x000ff60003800200 */
[----:B------:R-:W-:Y:S01]  /*6780*/  @!UPT UIADD3 URZ, UPT, UPT, URZ, URZ, URZ ;  /* 0x000000fffffff290 */ /* 0x000fe2000fffe0ff */
[----:B------:R-:W-:Y:S05]  /*6790*/  @!P0 BRA `(.L_x_111) ;  /* 0x0000000000408947 */ /* 0x000fea0003800000 */
        /* <DEDUP_REMOVED lines=16> */
.L_x_111:
[----:B------:R-:W-:Y:S05]  /*68a0*/  BSYNC.RECONVERGENT B6 ;  /* 0x0000000000067941 */ /* 0x000fea0003800200 */
.L_x_110:
[----:B------:R-:W-:Y:S02]  /*68b0*/  ISETP.NE.U32.AND P0, PT, RZ, UR56, PT ;  /* 0x00000038ff007c0c */ /* 0x000fe4000bf05070 */
[C---:B------:R-:W-:Y:S02]  /*68c0*/  ISETP.NE.U32.AND P4, PT, R76.reuse, RZ, PT ;  /* 0x000000ff4c00720c */ /* 0x040fe40003f85070 */
[----:B------:R-:W-:Y:S02]  /*68d0*/  ISETP.NE.U32.AND P1, PT, R76, RZ, PT ;  /* 0x000000ff4c00720c */ /* 0x000fe40003f25070 */
[----:B------:R-:W-:Y:S02]  /*68e0*/  ISETP.NE.AND.EX P0, PT, RZ, UR57, PT, P0 ;  /* 0x00000039ff007c0c */ /* 0x000fe4000bf05300 */
[C---:B------:R-:W-:Y:S02]  /*68f0*/  ISETP.NE.AND.EX P4, PT, R77.reuse, RZ, PT, P4 ;  /* 0x000000ff4d00720c */ /* 0x040fe40003f85340 */
[----:B------:R-:W-:Y:S02]  /*6900*/  ISETP.NE.AND.EX P1, PT, R77, RZ, P0, P1 ;  /* 0x000000ff4d00720c */ /* 0x000fe40000725310 */
[----:B------:R-:W-:Y:S02]  /*6910*/  ISETP.NE.U32.AND P5, PT, R72, RZ, PT ;  /* 0x000000ff4800720c */ /* 0x000fe40003fa5070 */
[----:B------:R-:W-:Y:S02]  /*6920*/  ISETP.NE.U32.AND P2, PT, RZ, UR56, PT ;  /* 0x00000038ff007c0c */ /* 0x000fe4000bf45070 */
[----:B------:R-:W-:Y:S02]  /*6930*/  PLOP3.LUT P0, PT, PT, PT, PT, 0x8, 0x80 ;  /* 0x000000000080781c */ /* 0x000fe40003f0e170 */
[----:B------:R-:W-:Y:S02]  /*6940*/  ISETP.NE.AND.EX P5, PT, R73, RZ, PT, P5 ;  /* 0x000000ff4900720c */ /* 0x000fe40003fa5350 */
[----:B------:R-:W-:Y:S03]  /*6950*/  ISETP.NE.AND.EX P2, PT, RZ, UR57, PT, P2 ;  /* 0x00000039ff007c0c */ /* 0x000fe6000bf45320 */
[----:B------:R-:W-:Y:S01]  /*6960*/  @!P1 PLOP3.LUT P0, PT, P4, PT, PT, 0x80, 0x8 ;  /* 0x000000000008981c */ /* 0x000fe2000270f070 */
[----:B------:R-:W-:Y:S01]  /*6970*/  @!UPT UIADD3 URZ, UPT, UPT, URZ, URZ, URZ ;  /* 0x000000fffffff290 */ /* 0x000fe2000fffe0ff */
[----:B------:R-:W-:Y:S11]  /*6980*/  @!P4 BRA `(.L_x_112) ;  /* 0x000000000030c947 */ /* 0x000ff60003800000 */
        /* <DEDUP_REMOVED lines=12> */
.L_x_112:
[----:B------:R-:W-:Y:S05]  /*6a50*/  @!P5 BRA `(.L_x_113) ;  /* 0x000000000024d947 */ /* 0x000fea0003800000 */
[----:B------:R-:W-:Y:S01]  /*6a60*/  ISETP.NE.U32.AND P3, PT, R70, RZ, PT ;  /* 0x000000ff4600720c */ /* 0x000fe20003f65070 */
[----:B------:R-:W2:Y:S03]  /*6a70*/  LDCU.64 UR4, c[0x0][0x358] ;  /* 0x00006b00ff0477ac */ /* 0x000ea60008000a00 */
[----:B------:R-:W-:Y:S11]  /*6a80*/  ISETP.NE.AND.EX P3, PT, R71, RZ, PT, P3 ;  /* 0x000000ff4700720c */ /* 0x000ff60003f65330 */
[----:B------:R-:W-:Y:S02]  /*6a90*/  @!UPT UIADD3 URZ, UPT, UPT, URZ, URZ, URZ ;  /* 0x000000fffffff290 */ /* 0x000fe4000fffe0ff */
[----:B------:R-:W4:Y:S01]  /*6aa0*/  @P3 LDC.64 R2, c[0x0][0x8a8] ;  /* 0x00022a00ff023b82 */ /* 0x000f220000000a00 */
[----:B-1----:R-:W-:Y:S04]  /*6ab0*/  @P3 IMAD R0, R72, UR36, RZ ;  /* 0x0000002448003c24 */ /* 0x002fe8000f8e02ff */
[----:B----4-:R-:W-:Y:S05]  /*6ac0*/  @P3 IMAD.WIDE R2, R0, 0x4, R2 ;  /* 0x0000000400023825 */ /* 0x010fea00078e0202 */
[----:B--2--5:R2:W5:Y:S02]  /*6ad0*/  @P3 LDG.E R38, desc[UR4][R2.64] ;  /* 0x0000000402263981 */ /* 0x024564000c1e1900 */
[----:B--2---:R-:W4:Y:S02]  /*6ae0*/  @!P3 LDC R38, c[0x0][0x8a0] ;  /* 0x00022800ff26bb82 */ /* 0x004f240000000800 */
.L_x_113:
[----:B---3-5:R-:W-:Y:S01]  /*6af0*/  ISETP.NE.AND P3, PT, R40, RZ, PT ;  /* 0x000000ff2800720c */ /* 0x028fe20003f65270 */
[----:B------:R-:W-:Y:S01]  /*6b00*/  BSSY B1, `(.L_x_114) ;  /* 0x0000041000017945 */ /* 0x000fe20003800000 */
[----:B------:R-:W-:Y:S01]  /*6b10*/  SEL R5, RZ, 0xffffffff, P2 ;  /* 0xffffffffff057807 */ /* 0x000fe20001000000 */
[----:B------:R-:W-:Y:S01]  /*6b20*/  IMAD.MOV.U32 R53, RZ, RZ, 0x1 ;  /* 0x00000001ff357424 */ /* 0x000fe200078e00ff */
[----:B------:R-:W-:Y:S02]  /*6b30*/  LOP3.LUT P2, RZ, R78, 0xff, RZ, 0xc0, !PT ;  /* 0x000000ff4eff7812 */ /* 0x000fe4000784c0ff */
[----:B------:R-:W-:Y:S02]  /*6b40*/  CS2R R46, SRZ ;  /* 0x00000000002e7805 */ /* 0x000fe4000001ff00 */
[----:B-1----:R-:W-:Y:S02]  /*6b50*/  @!P1 SEL R0, RZ, 0xffffffff, P3 ;  /* 0xffffffffff009807 */ /* 0x002fe40001800000 */
[----:B------:R-:W-:Y:S02]  /*6b60*/  CS2R R44, SRZ ;  /* 0x00000000002c7805 */ /* 0x000fe4000001ff00 */
[----:B------:R-:W-:Y:S02]  /*6b70*/  LEA R2, R84, UR44, 0x3 ;  /* 0x0000002c54027c11 */ /* 0x000fe4000f8e18ff */
[----:B------:R-:W-:Y:S02]  /*6b80*/  CS2R R50, SRZ ;  /* 0x0000000000327805 */ /* 0x000fe4000001ff00 */
[C---:B------:R-:W-:Y:S02]  /*6b90*/  @P0 SEL R0, R5.reuse, R0, !P2 ;  /* 0x0000000005000207 */ /* 0x040fe40005000000 */
[----:B------:R-:W-:Y:S02]  /*6ba0*/  CS2R R48, SRZ ;  /* 0x0000000000307805 */ /* 0x000fe4000001ff00 */
[----:B------:R-:W-:Y:S02]  /*6bb0*/  LEA R52, R36, UR44, 0x3 ;  /* 0x0000002c24347c11 */ /* 0x000fe4000f8e18ff */
[----:B------:R-:W-:Y:S02]  /*6bc0*/  @!P1 LOP3.LUT R0, R0, 0x1, RZ, 0xc0, !PT ;  /* 0x0000000100009812 */ /* 0x000fe400078ec0ff */
[----:B------:R-:W-:Y:S02]  /*6bd0*/  SHF.L.U32 R3, R86, 0x1f, RZ ;  /* 0x0000001f56037819 */ /* 0x000fe400000006ff */
[----:B------:R-:W-:Y:S02]  /*6be0*/  ISETP.NE.U32.OR P6, PT, R0, 0x1, P1 ;  /* 0x000000010000780c */ /* 0x000fe40000fc5470 */
[----:B------:R-:W-:Y:S02]  /*6bf0*/  LEA.HI R39, R36, R36, RZ, 0x1 ;  /* 0x0000002424277211 */ /* 0x000fe400078f08ff */
[----:B------:R-:W-:Y:S02]  /*6c00*/  SEL R4, RZ, 0xffffffff, P3 ;  /* 0xffffffffff047807 */ /* 0x000fe40001800000 */
[----:B------:R-:W-:Y:S02]  /*6c10*/  P2R R61, PR, RZ, 0x40 ;  /* 0x00000040ff3d7803 */ /* 0x000fe40000000000 */
[----:B------:R-:W-:Y:S04]  /*6c20*/  @P4 SEL R4, R5, R4, !P2 ;  /* 0x0000000405044207 */ /* 0x000fe80005000000 */
[----:B------:R-:W-:Y:S02]  /*6c30*/  LOP3.LUT R4, R4, 0x1, RZ, 0xc0, !PT ;  /* 0x0000000104047812 */ /* 0x000fe400078ec0ff */
[----:B------:R-:W-:Y:S02]  /*6c40*/  @P6 SHF.L.U32 R0, R83, 0x1f, RZ ;  /* 0x0000001f53006819 */ /* 0x000fe400000006ff */
[----:B------:R-:W-:Y:S02]  /*6c50*/  ISETP.NE.U32.AND P5, PT, R4, 0x1, PT ;  /* 0x000000010400780c */ /* 0x000fe40003fa5070 */
[----:B------:R1:W2:Y:S02]  /*6c60*/  @P6 SYNCS.PHASECHK.TRANS64.TRYWAIT P1, [R2+URZ+0x140], R0 ;  /* 0x00014000020065a7 */ /* 0x0002a400080211ff */
[----:B------:R-:W-:Y:S01]  /*6c70*/  P2R R54, PR, RZ, 0x20 ;  /* 0x00000020ff367803 */ /* 0x000fe20000000000 */
[----:B------:R3:W3:Y:S01]  /*6c80*/  SYNCS.PHASECHK.TRANS64.TRYWAIT P0, [R52+URZ+0x1b0], R3 ;  /* 0x0001b003340075a7 */ /* 0x0006e200080011ff */
[C---:B-1----:R-:W-:Y:S01]  /*6c90*/  IMAD.SHL.U32 R0, R39.reuse, 0x80, RZ ;  /* 0x0000008027007824 */ /* 0x042fe200078e00ff */
[----:B------:R-:W-:Y:S04]  /*6ca0*/  LOP3.LUT R39, R39, 0xffe, RZ, 0xc0, !PT ;  /* 0x00000ffe27277812 */ /* 0x000fe800078ec0ff */
[----:B------:R-:W-:Y:S01]  /*6cb0*/  LOP3.LUT R0, R0, 0xffffff00, RZ, 0xc0, !PT ;  /* 0xffffff0000007812 */ /* 0x000fe200078ec0ff */
[----:B------:R-:W-:Y:S04]  /*6cc0*/  IMAD.IADD R39, R36, 0x1, -R39 ;  /* 0x0000000124277824 */ /* 0x000fe800078e0a27 */
[----:B------:R-:W-:Y:S04]  /*6cd0*/  IMAD.IADD R0, R37, 0x1, R0 ;  /* 0x0000000125007824 */ /* 0x000fe800078e0200 */
[----:B------:R-:W-:Y:S01]  /*6ce0*/  IMAD R39, R39, 0x100000, R0 ;  /* 0x0010000027277824 */ /* 0x000fe200078e0200 */
[----:B--2---:R-:W-:Y:S01]  /*6cf0*/  @P6 SEL R53, RZ, 0x1, !P1 ;  /* 0x00000001ff356807 */ /* 0x004fe20004800000 */
[----:B------:R-:W-:Y:S06]  /*6d00*/  @!P6 BRA `(.L_x_115) ;  /* 0x000000000080e947 */ /* 0x000fec0003800000 */
[----:B------:R-:W-:Y:S01]  /*6d10*/  @P5 IMAD R5, R84, 0x1000, R69 ;  /* 0x0000100054055824 */ /* 0x000fe200078e0245 */
[----:B------:R-:W-:Y:S01]  /*6d20*/  ISETP.NE.AND P1, PT, R53, RZ, PT ;  /* 0x000000ff3500720c */ /* 0x000fe20003f25270 */
[----:B------:R-:W-:Y:S01]  /*6d30*/  BSSY B0, `(.L_x_116) ;  /* 0x000000b000007945 */ /* 0x000fe20003800000 */
[----:B------:R-:W-:Y:S01]  /*6d40*/  CS2R R50, SRZ ;  /* 0x0000000000327805 */ /* 0x000fe2000001ff00 */
[----:B------:R-:W-:Y:S01]  /*6d50*/  @P5 VIADD R4, R5, UR44 ;  /* 0x0000002c05045c36 */ /* 0x000fe20008000000 */
[----:B------:R-:W-:Y:S02]  /*6d60*/  CS2R R48, SRZ ;  /* 0x0000000000307805 */ /* 0x000fe4000001ff00 */
[----:B------:R-:W-:Y:S02]  /*6d70*/  CS2R R46, SRZ ;  /* 0x00000000002e7805 */ /* 0x000fe4000001ff00 */
[----:B------:R-:W-:Y:S01]  /*6d80*/  CS2R R44, SRZ ;  /* 0x00000000002c7805 */ /* 0x000fe2000001ff00 */
[----:B------:R-:W-:Y:S04]  /*6d90*/  @P5 IMAD R4, R87, -0x10, R4 ;  /* 0xfffffff057045824 */ /* 0x000fe800078e0204 */
[----:B------:R-:W-:Y:S05]  /*6da0*/  @P1 BRA `(.L_x_117) ;  /* 0x00000000000c1947 */ /* 0x000fea0003800000 */
[----:B------:R-:W-:Y:S04]  /*6db0*/  SHF.L.U32 R0, R83, 0x1f, RZ ;  /* 0x0000001f53007819 */ /* 0x000fe800000006ff */
[----:B------:R-:W1:Y:S02]  /*6dc0*/  SYNCS.PHASECHK.TRANS64.TRYWAIT P1, [R2+URZ+0x140], R0 ;  /* 0x00014000020075a7 */ /* 0x000e6400080211ff */
[----:B-1----:R-:W-:Y:S05]  /*6dd0*/  @!P1 BRA `(.L_x_118) ;  /* 0x0000004400a49947 */ /* 0x002fea0003800000 */
.L_x_117:
[----:B------:R-:W-:Y:S05]  /*6de0*/  BSYNC B0 ;  /* 0x0000000000007941 */ /* 0x000fea0003800000 */
.L_x_116:
[----:B------:R-:W-:Y:S01]  /*6df0*/  ISETP.NE.AND P1, PT, R54, RZ, PT ;  /* 0x000000ff3600720c */ /* 0x000fe20003f25270 */
[----:B-1----:R-:W-:Y:S02]  /*6e00*/  VIADD R2, R2, 0x160 ;  /* 0x0000016002027836 */ /* 0x002fe40000000000 */
[----:B------:R-:W-:Y:S02]  /*6e10*/  IMAD.U32 R0, RZ, RZ, UR45 ;  /* 0x0000002dff007e24 */ /* 0x000fe4000f8e00ff */
[----:B------:R-:W-:Y:S03]  /*6e20*/  VIADD R84, R84, 0x1 ;  /* 0x0000000154547836 */ /* 0x000fe60000000000 */
[----:B------:R-:W-:Y:S05]  /*6e30*/  PRMT R0, R0, 0x654, R2 ;  /* 0x0000065400007816 */ /* 0x000fea0000000002 */
[----:B------:R1:W2:Y:S04]  /*6e40*/  @P1 LDS.128 R48, [R5+UR44+0x400] ;  /* 0x0004002c05301984 */ /* 0x0002a80008000c00 */
[----:B------:R1:W1:Y:S01]  /*6e50*/  @P1 LDS.128 R44, [R4+0x410] ;  /* 0x00041000042c1984 */ /* 0x0002620000000c00 */
[C---:B------:R-:W-:Y:S01]  /*6e60*/  ISETP.NE.AND P1, PT, R84.reuse, 0x4, PT ;  /* 0x000000045400780c */ /* 0x040fe20003f25270 */
[----:B------:R-:W-:Y:S01]  /*6e70*/  @!PT LDS RZ, [RZ] ;  /* 0x00000000fffff984 */ /* 0x000fe20000000800 */
[----:B------:R-:W-:Y:S01]  /*6e80*/  @!PT LDS RZ, [RZ] ;  /* 0x00000000fffff984 */ /* 0x000fe20000000800 */
[----:B------:R-:W-:Y:S01]  /*6e90*/  @!PT LDS RZ, [RZ] ;  /* 0x00000000fffff984 */ /* 0x000fe20000000800 */
[----:B------:R-:W-:Y:S01]  /*6ea0*/  @!PT LDS RZ, [RZ] ;  /* 0x00000000fffff984 */ /* 0x000fe20000000800 */
[----:B------:R5:W-:Y:S06]  /*6eb0*/  MEMBAR.ALL.CTA ;  /* 0x0000000000007992 */ /* 0x000bec0000008000 */
[----:B-----5:R-:W5:Y:S01]  /*6ec0*/  FENCE.VIEW.ASYNC.S ;  /* 0x00000000000073c6 */ /* 0x020f620000000000 */
[----:B------:R-:W-:Y:S01]  /*6ed0*/  SEL R84, R84, RZ, P1 ;  /* 0x000000ff54547207 */ /* 0x000fe20000800000 */
[----:B-----5:R5:W-:Y:S02]  /*6ee0*/  SYNCS.ARRIVE.TRANS64.RED.A1T0 RZ, [R0+URZ], RZ ;  /* 0x000000ff00ff79a7 */ /* 0x020be400081004ff */
[----:B-----5:R-:W-:Y:S04]  /*6ef0*/  SEL R0, RZ, 0x1, P1 ;  /* 0x00000001ff007807 */ /* 0x020fe80000800000 */
[----:B--2---:R-:W-:Y:S02]  /*6f00*/  LOP3.LUT R83, R83, R0, RZ, 0x3c, !PT ;  /* 0x0000000053537212 */ /* 0x004fe400078e3cff */
.L_x_115:
[----:B------:R-:W-:Y:S05]  /*6f10*/  BSYNC B1 ;  /* 0x0000000000017941 */ /* 0x000fea0003800000 */
.L_x_114:
[----:B------:R-:W-:Y:S04]  /*6f20*/  SHF.R.U32.HI R0, RZ, 0x15, R39 ;  /* 0x00000015ff007819 */ /* 0x000fe80000011627 */
[----:B------:R-:W-:Y:S01]  /*6f30*/  LOP3.LUT P1, RZ, R0, 0x3, R79, 0x48, !PT ;  /* 0x0000000300ff7812 */ /* 0x000fe2000782484f */
[----:B------:R-:W-:Y:S01]  /*6f40*/  @!UPT UIADD3 URZ, UPT, UPT, URZ, URZ, URZ ;  /* 0x000000fffffff290 */ /* 0x000fe2000fffe0ff */
[----:B---3--:R-:W-:Y:S11]  /*6f50*/  @P0 BRA `(.L_x_119) ;  /* 0x0000000000080947 */ /* 0x008ff60003800000 */
[----:B------:R-:W2:Y:S02]  /*6f60*/  SYNCS.PHASECHK.TRANS64.TRYWAIT P0, [R52+URZ+0x1b0], R3 ;  /* 0x0001b003340075a7 */ /* 0x000ea400080011ff */
[----:B--2---:R-:W-:Y:S05]  /*6f70*/  @!P0 BRA `(.L_x_120) ;  /* 0x0000004400508947 */ /* 0x004fea0003800000 */
.L_x_119:
[----:B------:R-:W-:Y:S05]  /*6f80*/  @!P1 BRA `(.L_x_121) ;  /* 0x0000000000409947 */ /* 0x000fea0003800000 */
[----:B------:R-:W1:Y:S01]  /*6f90*/  LDCU.64 UR8, c[0x4][0x78] ;  /* 0x01000f00ff0877ac */ /* 0x000e620008000a00 */
[----:B--2---:R-:W-:Y:S01]  /*6fa0*/  MOV R3, 0x0 ;  /* 0x0000000000037802 */ /* 0x004fe20000000f00 */
[----:B------:R-:W-:Y:S02]  /*6fb0*/  HFMA2 R12, -RZ, RZ, 0, 5.9604644775390625e-08 ;  /* 0x00000001ff0c7431 */ /* 0x000fe400000001ff */
[----:B------:R-:W-:Y:S02]  /*6fc0*/  IMAD.MOV.U32 R8, RZ, RZ, 0x192 ;  /* 0x00000192ff087424 */ /* 0x000fe400078e00ff */
[----:B------:R-:W-:Y:S01]  /*6fd0*/  IMAD.MOV.U32 R13, RZ, RZ, RZ ;  /* 0x000000ffff0d7224 */ /* 0x000fe200078e00ff */
[----:B------:R-:W2:Y:S01]  /*6fe0*/  LDCU.64 UR6, c[0x4][0x80] ;  /* 0x01001000ff0677ac */ /* 0x000ea20008000a00 */
[----:B------:R-:W3:Y:S01]  /*6ff0*/  LDC.64 R2, c[0x4][R3] ;  /* 0x0100000003027b82 */ /* 0x000ee20000000a00 */
[----:B------:R-:W5:Y:S01]  /*7000*/  LDCU.64 UR4, c[0x4][0x18] ;  /* 0x01000300ff0477ac */ /* 0x000f620008000a00 */
[----:B-1----:R-:W-:Y:S01]  /*7010*/  MOV R5, UR9 ;  /* 0x0000000900057c02 */ /* 0x002fe20008000f00 */
[----:B------:R-:W-:Y:S01]  /*7020*/  IMAD.U32 R4, RZ, RZ, UR8 ;  /* 0x00000008ff047e24 */ /* 0x000fe2000f8e00ff */
[----:B--2---:R-:W-:Y:S01]  /*7030*/  MOV R7, UR7 ;  /* 0x0000000700077c02 */ /* 0x004fe20008000f00 */
[----:B------:R-:W-:Y:S01]  /*7040*/  IMAD.U32 R6, RZ, RZ, UR6 ;  /* 0x00000006ff067e24 */ /* 0x000fe2000f8e00ff */
[----:B-----5:R-:W-:Y:S01]  /*7050*/  MOV R11, UR5 ;  /* 0x00000005000b7c02 */ /* 0x020fe20008000f00 */
[----:B------:R-:W-:Y:S02]  /*7060*/  IMAD.U32 R10, RZ, RZ, UR4 ;  /* 0x00000004ff0a7e24 */ /* 0x000fe4000f8e00ff */
[----:B------:R-:W-:Y:S07]  /*7070*/  LEPC R20, `(.L_x_121) ;  /* 0x000000001014794e */ /* 0x000fee0000000000 */
[----:B---34-:R-:W-:Y:S05]  /*7080*/  CALL.ABS.NOINC R2 ;  /* 0x0000000002007343 */ /* 0x018fea0003c00000 */
.L_x_121:
[----:B------:R-:W-:Y:S05]  /*7090*/  WARPSYNC.ALL ;  /* 0x0000000000007948 */ /* 0x000fea0003800000 */
[----:B------:R-:W-:Y:S01]  /*70a0*/  R2UR UR4, R39 ;  /* 0x00000000270472ca */ /* 0x000fe200000e0000 */
[----:B------:R-:W-:Y:S01]  /*70b0*/  BSSY.RECONVERGENT B0, `(.L_x_122) ;  /* 0x00000a0000007945 */ /* 0x000fe20003800200 */
[C---:B------:R-:W-:Y:S02]  /*70c0*/  SHF.L.U32 R2, R48.reuse, 0x10, RZ ;  /* 0x0000001030027819 */ /* 0x040fe400000006ff */
[C---:B--2---:R-:W-:Y:S02]  /*70d0*/  PRMT R3, R48.reuse, 0x8880, RZ ;  /* 0x0000888030037816 */ /* 0x044fe400000000ff */
[----:B------:R-:W-:Y:S02]  /*70e0*/  SHF.L.U32 R41, R48, 0x8, RZ ;  /* 0x0000000830297819 */ /* 0x000fe400000006ff */
[----:B------:R-:W-:Y:S02]  /*70f0*/  SHF.L.U32 R42, R49, 0x10, RZ ;  /* 0x00000010312a7819 */ /* 0x000fe400000006ff */
[----:B------:R-:W-:Y:S02]  /*7100*/  IADD3 R60, PT, PT, R69, UR44, RZ ;  /* 0x0000002c453c7c10 */ /* 0x000fe4000fffe0ff */
[----:B------:R-:W-:Y:S01]  /*7110*/  SHF.R.S32.HI R42, RZ, 0x18, R42 ;  /* 0x00000018ff2a7819 */ /* 0x000fe2000001142a */
[----:B-1----:R-:W-:Y:S01]  /*7120*/  LDTM.16dp32bit_t0_t15.x32 R4, tmem[UR4] ;  /* 0x00000004000479ee */ /* 0x002fe20008a80000 */
[----:B------:R-:W4:Y:S01]  /*7130*/  LDTM.16dp32bit_t16_t31.x32 R4, tmem[UR4+0x20] ;  /* 0x00002004000479ee */ /* 0x000f220008aa0000 */
[----:B------:R-:W-:Y:S02]  /*7140*/  SHF.L.U32 R55, R82, 0x4, RZ ;  /* 0x0000000452377819 */ /* 0x000fe400000006ff */
[----:B------:R-:W-:Y:S02]  /*7150*/  ISETP.NE.AND P0, PT, R89, RZ, PT ;  /* 0x000000ff5900720c */ /* 0x000fe40003f05270 */
[----:B------:R-:W-:Y:S02]  /*7160*/  IADD3 R90, PT, PT, R60, R55, RZ ;  /* 0x000000373c5a7210 */ /* 0x000fe40007ffe0ff */
[----:B------:R-:W-:Y:S01]  /*7170*/  ISETP.NE.AND P6, PT, R61, RZ, PT ;  /* 0x000000ff3d00720c */ /* 0x000fe20003fc5270 */
[C---:B----4-:R-:W-:Y:S01]  /*7180*/  IMAD R0, R38.reuse, R4, RZ ;  /* 0x0000000426007224 */ /* 0x050fe200078e02ff */
[----:B------:R-:W-:Y:S01]  /*7190*/  SHF.R.S32.HI R4, RZ, 0x18, R2 ;  /* 0x00000018ff047819 */ /* 0x000fe20000011402 */
[C---:B------:R-:W-:Y:S01]  /*71a0*/  IMAD R2, R38.reuse, R5, RZ ;  /* 0x0000000526027224 */ /* 0x040fe200078e02ff */
[----:B------:R-:W-:Y:S01]  /*71b0*/  SHF.R.S32.HI R5, RZ, 0x18, R41 ;  /* 0x00000018ff057819 */ /* 0x000fe20000011429 */
[----:B------:R-:W-:Y:S01]  /*71c0*/  IMAD R0, R3, R40, R0 ;  /* 0x0000002803007224 */ /* 0x000fe200078e0200 */
[----:B------:R-:W-:Y:S01]  /*71d0*/  PRMT R41, R49, 0x8880, RZ ;  /* 0x0000888031297816 */ /* 0x000fe200000000ff */
[----:B------:R-:W-:Y:S02]  /*71e0*/  IMAD R3, R38, R6, RZ ;  /* 0x0000000626037224 */ /* 0x000fe400078e02ff */
[-C--:B------:R-:W-:Y:S01]  /*71f0*/  IMAD R2, R4, R40.reuse, R2 ;  /* 0x0000002804027224 */ /* 0x080fe200078e0202 */
[----:B------:R-:W-:Y:S01]  /*7200*/  SHF.R.S32.HI R4, RZ, 0x18, R48 ;  /* 0x00000018ff047819 */ /* 0x000fe20000011430 */
[----:B------:R-:W-:Y:S02]  /*7210*/  IMAD R7, R38, R7, RZ ;  /* 0x0000000726077224 */ /* 0x000fe400078e02ff */
[-C--:B------:R-:W-:Y:S02]  /*7220*/  IMAD R3, R5, R40.reuse, R3 ;  /* 0x0000002805037224 */ /* 0x080fe400078e0203 */
[----:B------:R-:W-:Y:S02]  /*7230*/  IMAD R7, R4, R40, R7 ;  /* 0x0000002804077224 */ /* 0x000fe400078e0207 */
[C---:B------:R-:W-:Y:S02]  /*7240*/  IMAD R6, R38.reuse, R11, RZ ;  /* 0x0000000b26067224 */ /* 0x040fe400078e02ff */
[C---:B------:R-:W-:Y:S01]  /*7250*/  IMAD R11, R38.reuse, R16, RZ ;  /* 0x00000010260b7224 */ /* 0x040fe200078e02ff */
[----:B------:R-:W-:Y:S01]  /*7260*/  I2IP.S8.S32.SAT R56, R7, R3, RZ ;  /* 0x0000000307387239 */ /* 0x000fe200000014ff */
[C---:B------:R-:W-:Y:S02]  /*7270*/  IMAD R16, R38.reuse, R21, RZ ;  /* 0x0000001526107224 */ /* 0x040fe400078e02ff */
[----:B------:R-:W-:Y:S01]  /*7280*/  IMAD R21, R38, R26, RZ ;  /* 0x0000001a26157224 */ /* 0x000fe200078e02ff */
[----:B------:R-:W-:Y:S01]  /*7290*/  I2IP.S8.S32.SAT R56, R2, R0, R56 ;  /* 0x0000000002387239 */ /* 0x000fe20000001438 */
[C---:B------:R-:W-:Y:S01]  /*72a0*/  IMAD R26, R38.reuse, R31, RZ ;  /* 0x0000001f261a7224 */ /* 0x040fe200078e02ff */
[----:B------:R-:W-:Y:S01]  /*72b0*/  SHF.R.S32.HI R2, RZ, 0x18, R49 ;  /* 0x00000018ff027819 */ /* 0x000fe20000011431 */
[C---:B------:R-:W-:Y:S02]  /*72c0*/  IMAD R3, R38.reuse, R8, RZ ;  /* 0x0000000826037224 */ /* 0x040fe400078e02ff */
[----:B------:R-:W-:Y:S02]  /*72d0*/  IMAD.SHL.U32 R31, R49, 0x100, RZ ;  /* 0x00000100311f7824 */ /* 0x000fe400078e00ff */
[C---:B------:R-:W-:Y:S02]  /*72e0*/  IMAD R8, R38.reuse, R13, RZ ;  /* 0x0000000d26087224 */ /* 0x040fe400078e02ff */
[C---:B------:R-:W-:Y:S01]  /*72f0*/  IMAD R13, R38.reuse, R18, RZ ;  /* 0x00000012260d7224 */ /* 0x040fe200078e02ff */
[----:B------:R-:W-:Y:S01]  /*7300*/  SHF.R.S32.HI R0, RZ, 0x18, R31 ;  /* 0x00000018ff007819 */ /* 0x000fe2000001141f */
[----:B------:R-:W-:Y:S01]  /*7310*/  IMAD R18, R38, R23, RZ ;  /* 0x0000001726127224 */ /* 0x000fe200078e02ff */
[----:B------:R-:W-:Y:S01]  /*7320*/  SHF.L.U32 R31, R50, 0x10, RZ ;  /* 0x00000010321f7819 */ /* 0x000fe200000006ff */
[C---:B------:R-:W-:Y:S02]  /*7330*/  IMAD R4, R38.reuse, R9, RZ ;  /* 0x0000000926047224 */ /* 0x040fe400078e02ff */
[C---:B------:R-:W-:Y:S01]  /*7340*/  IMAD R23, R38.reuse, R28, RZ ;  /* 0x0000001c26177224 */ /* 0x040fe200078e02ff */
[----:B------:R-:W-:Y:S01]  /*7350*/  SHF.R.S32.HI R31, RZ, 0x18, R31 ;  /* 0x00000018ff1f7819 */ /* 0x000fe2000001141f */
[C---:B------:R-:W-:Y:S02]  /*7360*/  IMAD R7, R38.reuse, R12, RZ ;  /* 0x0000000c26077224 */ /* 0x040fe400078e02ff */
[----:B------:R-:W-:Y:S01]  /*7370*/  IMAD R28, R38, R33, RZ ;  /* 0x00000021261c7224 */ /* 0x000fe200078e02ff */
[----:B------:R-:W-:Y:S01]  /*7380*/  PRMT R33, R50, 0x8880, RZ ;  /* 0x0000888032217816 */ /* 0x000fe200000000ff */
[----:B------:R-:W-:Y:S02]  /*7390*/  IMAD R3, R41, R40, R3 ;  /* 0x0000002829037224 */ /* 0x000fe400078e0203 */
[C---:B------:R-:W-:Y:S02]  /*73a0*/  IMAD R12, R38.reuse, R17, RZ ;  /* 0x00000011260c7224 */ /* 0x040fe400078e02ff */
[C---:B------:R-:W-:Y:S02]  /*73b0*/  IMAD R5, R38.reuse, R10, RZ ;  /* 0x0000000a26057224 */ /* 0x040fe400078e02ff */
[----:B------:R-:W-:Y:S02]  /*73c0*/  IMAD R17, R38, R22, RZ ;  /* 0x0000001626117224 */ /* 0x000fe400078e02ff */
[----:B------:R-:W-:Y:S02]  /*73d0*/  IMAD R4, R42, R40, R4 ;  /* 0x000000282a047224 */ /* 0x000fe400078e0204 */
[C---:B------:R-:W-:Y:S02]  /*73e0*/  IMAD R22, R38.reuse, R27, RZ ;  /* 0x0000001b26167224 */ /* 0x040fe400078e02ff */
[----:B------:R-:W-:Y:S01]  /*73f0*/  IMAD R27, R38, R32, RZ ;  /* 0x00000020261b7224 */ /* 0x000fe200078e02ff */
[----:B------:R-:W-:Y:S01]  /*7400*/  SHF.L.U32 R32, R50, 0x8, RZ ;  /* 0x0000000832207819 */ /* 0x000fe200000006ff */
[-C--:B------:R-:W-:Y:S02]  /*7410*/  IMAD R5, R0, R40.reuse, R5 ;  /* 0x0000002800057224 */ /* 0x080fe400078e0205 */
[----:B------:R-:W-:Y:S01]  /*7420*/  IMAD.MOV.U32 R0, RZ, RZ, R33 ;  /* 0x000000ffff007224 */ /* 0x000fe200078e0021 */
[----:B------:R-:W-:Y:S01]  /*7430*/  SHF.R.S32.HI R32, RZ, 0x18, R32 ;  /* 0x00000018ff207819 */ /* 0x000fe20000011420 */
[-C--:B------:R-:W-:Y:S01]  /*7440*/  IMAD R6, R2, R40.reuse, R6 ;  /* 0x0000002802067224 */ /* 0x080fe200078e0206 */
[----:B------:R-:W-:Y:S01]  /*7450*/  SHF.R.S32.HI R2, RZ, 0x18, R50 ;  /* 0x00000018ff027819 */ /* 0x000fe20000011432 */
[----:B------:R-:W-:Y:S01]  /*7460*/  IMAD R7, R0, R40, R7 ;  /* 0x0000002800077224 */ /* 0x000fe200078e0207 */
[----:B------:R-:W-:Y:S01]  /*7470*/  PRMT R0, R51, 0x8880, RZ ;  /* 0x0000888033007816 */ /* 0x000fe200000000ff */
[----:B------:R-:W-:Y:S01]  /*7480*/  IMAD R9, R38, R14, RZ ;  /* 0x0000000e26097224 */ /* 0x000fe200078e02ff */
[----:B------:R-:W-:Y:S01]  /*7490*/  I2IP.S8.S32.SAT R6, R6, R5, RZ ;  /* 0x0000000506067239 */ /* 0x000fe200000014ff */
[-C--:B------:R-:W-:Y:S01]  /*74a0*/  IMAD R8, R31, R40.reuse, R8 ;  /* 0x000000281f087224 */ /* 0x080fe200078e0208 */
[C---:B------:R-:W-:Y:S01]  /*74b0*/  SHF.L.U32 R31, R51.reuse, 0x8, RZ ;  /* 0x00000008331f7819 */ /* 0x040fe200000006ff */
[----:B------:R-:W-:Y:S01]  /*74c0*/  IMAD R10, R38, R15, RZ ;  /* 0x0000000f260a7224 */ /* 0x000fe200078e02ff */
[----:B------:R-:W-:Y:S01]  /*74d0*/  I2IP.S8.S32.SAT R57, R4, R3, R6 ;  /* 0x0000000304397239 */ /* 0x000fe20000001406 */
[-C--:B------:R-:W-:Y:S01]  /*74e0*/  IMAD R9, R32, R40.reuse, R9 ;  /* 0x0000002820097224 */ /* 0x080fe200078e0209 */
[----:B------:R-:W-:Y:S01]  /*74f0*/  SHF.R.S32.HI R5, RZ, 0x18, R31 ;  /* 0x00000018ff057819 */ /* 0x000fe2000001141f */
[-C--:B------:R-:W-:Y:S01]  /*7500*/  IMAD R10, R2, R40.reuse, R10 ;  /* 0x00000028020a7224 */ /* 0x080fe200078e020a */
[----:B------:R-:W-:Y:S01]  /*7510*/  SHF.L.U32 R2, R51, 0x10, RZ ;  /* 0x0000001033027819 */ /* 0x000fe200000006ff */
[----:B------:R-:W-:Y:S01]  /*7520*/  IMAD R11, R0, R40, R11 ;  /* 0x00000028000b7224 */ /* 0x000fe200078e020b */
[----:B------:R-:W-:Y:S01]  /*7530*/  SHF.R.S32.HI R0, RZ, 0x18, R51 ;  /* 0x00000018ff007819 */ /* 0x000fe20000011433 */
[C---:B------:R-:W-:Y:S01]  /*7540*/  IMAD R15, R38.reuse, R20, RZ ;  /* 0x00000014260f7224 */ /* 0x040fe200078e02ff */
[----:B------:R-:W-:Y:S01]  /*7550*/  SHF.R.S32.HI R2, RZ, 0x18, R2 ;  /* 0x00000018ff027819 */ /* 0x000fe20000011402 */
[C---:B------:R-:W-:Y:S01]  /*7560*/  IMAD R14, R38.reuse, R19, RZ ;  /* 0x00000013260e7224 */ /* 0x040fe200078e02ff */
[C---:B------:R-:W-:Y:S01]  /*7570*/  SHF.L.U32 R4, R45.reuse, 0x10, RZ ;  /* 0x000000102d047819 */ /* 0x040fe200000006ff */
[----:B------:R-:W-:Y:S01]  /*7580*/  IMAD R19, R38, R24, RZ ;  /* 0x0000001826137224 */ /* 0x000fe200078e02ff */
[----:B------:R-:W-:Y:S01]  /*7590*/  PRMT R3, R45, 0x8880, RZ ;  /* 0x000088802d037816 */ /* 0x000fe200000000ff */
[-C--:B------:R-:W-:Y:S01]  /*75a0*/  IMAD R12, R2, R40.reuse, R12 ;  /* 0x00000028020c7224 */ /* 0x080fe200078e020c */
[----:B------:R-:W-:Y:S01]  /*75b0*/  PRMT R2, R44, 0x8880, RZ ;  /* 0x000088802c027816 */ /* 0x000fe200000000ff */
[-C--:B------:R-:W-:Y:S01]  /*75c0*/  IMAD R13, R5, R40.reuse, R13 ;  /* 0x00000028050d7224 */ /* 0x080fe200078e020d */
[----:B------:R-:W-:Y:S01]  /*75d0*/  SHF.R.S32.HI R4, RZ, 0x18, R4 ;  /* 0x00000018ff047819 */ /* 0x000fe20000011404 */
[----:B------:R-:W-:Y:S01]  /*75e0*/  IMAD R14, R0, R40, R14 ;  /* 0x00000028000e7224 */ /* 0x000fe200078e020e */
[----:B------:R-:W-:Y:S01]  /*75f0*/  MOV R0, R2 ;  /* 0x0000000200007202 */ /* 0x000fe20000000f00 */
[----:B------:R-:W-:Y:S01]  /*7600*/  IMAD.U32 R5, R44, 0x10000, RZ ;  /* 0x000100002c057824 */ /* 0x000fe200078e00ff */
[----:B------:R-:W-:Y:S01]  /*7610*/  I2IP.S8.S32.SAT R9, R10, R9, RZ ;  /* 0x000000090a097239 */ /* 0x000fe200000014ff */
[----:B------:R-:W-:Y:S01]  /*7620*/  IMAD R20, R38, R25, RZ ;  /* 0x0000001926147224 */ /* 0x000fe200078e02ff */
[----:B------:R-:W-:Y:S01]  /*7630*/  I2IP.S8.S32.SAT R13, R14, R13, RZ ;  /* 0x0000000d0e0d7239 */ /* 0x000fe200000014ff */
[----:B------:R-:W-:Y:S01]  /*7640*/  IMAD R15, R0, R40, R15 ;  /* 0x00000028000f7224 */ /* 0x000fe200078e020f */
[----:B------:R-:W-:Y:S01]  /*7650*/  SHF.R.S32.HI R2, RZ, 0x18, R5 ;  /* 0x00000018ff027819 */ /* 0x000fe20000011405 */
[----:B------:R-:W-:Y:S01]  /*7660*/  IMAD R24, R38, R29, RZ ;  /* 0x0000001d26187224 */ /* 0x000fe200078e02ff */
[----:B------:R-:W-:Y:S01]  /*7670*/  SHF.L.U32 R0, R44, 0x8, RZ ;  /* 0x000000082c007819 */ /* 0x000fe200000006ff */
[----:B------:R-:W-:Y:S01]  /*7680*/  IMAD R25, R38, R30, RZ ;  /* 0x0000001e26197224 */ /* 0x000fe200078e02ff */
[----:B------:R-:W-:Y:S01]  /*7690*/  I2IP.S8.S32.SAT R58, R8, R7, R9 ;  /* 0x00000007083a7239 */ /* 0x000fe20000001409 */
[----:B------:R-:W-:Y:S01]  /*76a0*/  IMAD R16, R2, R40, R16 ;  /* 0x0000002802107224 */ /* 0x000fe200078e0210 */
[----:B------:R-:W-:Y:S01]  /*76b0*/  SHF.R.S32.HI R0, RZ, 0x18, R0 ;  /* 0x00000018ff007819 */ /* 0x000fe20000011400 */
[----:B------:R-:W-:Y:S01]  /*76c0*/  IMAD R29, R38, R34, RZ ;  /* 0x00000022261d7224 */ /* 0x000fe200078e02ff */
[----:B------:R-:W-:Y:S01]  /*76d0*/  SHF.R.S32.HI R2, RZ, 0x18, R44 ;  /* 0x00000018ff027819 */ /* 0x000fe2000001142c */
[----:B------:R-:W-:Y:S01]  /*76e0*/  IMAD.SHL.U32 R5, R45, 0x100, RZ ;  /* 0x000001002d057824 */ /* 0x000fe200078e00ff */
[----:B------:R-:W-:Y:S01]  /*76f0*/  I2IP.S8.S32.SAT R59, R12, R11, R13 ;  /* 0x0000000b0c3b7239 */ /* 0x000fe2000000140d */
[-C--:B------:R-:W-:Y:S02]  /*7700*/  IMAD R17, R0, R40.reuse, R17 ;  /* 0x0000002800117224 */ /* 0x080fe400078e0211 */
[-C--:B------:R-:W-:Y:S01]  /*7710*/  IMAD R18, R2, R40.reuse, R18 ;  /* 0x0000002802127224 */ /* 0x080fe200078e0212 */
[----:B------:R-:W-:Y:S01]  /*7720*/  SHF.R.S32.HI R0, RZ, 0x18, R5 ;  /* 0x00000018ff007819 */ /* 0x000fe20000011405 */
[-C--:B------:R-:W-:Y:S01]  /*7730*/  IMAD R19, R3, R40.reuse, R19 ;  /* 0x0000002803137224 */ /* 0x080fe200078e0213 */
[----:B------:R-:W-:Y:S01]  /*7740*/  SHF.R.S32.HI R2, RZ, 0x18, R45 ;  /* 0x00000018ff027819 */ /* 0x000fe2000001142d */
[-C--:B------:R-:W-:Y:S01]  /*7750*/  IMAD R20, R4, R40.reuse, R20 ;  /* 0x0000002804147224 */ /* 0x080fe200078e0214 */
[----:B------:R-:W-:Y:S01]  /*7760*/  SHF.L.U32 R4, R46, 0x10, RZ ;  /* 0x000000102e047819 */ /* 0x000fe200000006ff */
[-C--:B------:R-:W-:Y:S01]  /*7770*/  IMAD R21, R0, R40.reuse, R21 ;  /* 0x0000002800157224 */ /* 0x080fe200078e0215 */
[C---:B------:R-:W-:Y:S01]  /*7780*/  PRMT R0, R46.reuse, 0x8880, RZ ;  /* 0x000088802e007816 */ /* 0x040fe200000000ff */
[----:B------:R1:W-:Y:S01]  /*7790*/  STS.128 [R69+UR44+0x4400], R56 ;  /* 0x0044003845007988 */ /* 0x0003e20008000c2c */
[----:B------:R-:W-:Y:S01]  /*77a0*/  SHF.L.U32 R3, R46, 0x8, RZ ;  /* 0x000000082e037819 */ /* 0x000fe200000006ff */
[-C--:B------:R-:W-:Y:S01]  /*77b0*/  IMAD R22, R2, R40.reuse, R22 ;  /* 0x0000002802167224 */ /* 0x080fe200078e0216 */
[----:B------:R-:W-:Y:S01]  /*77c0*/  SHF.R.S32.HI R2, RZ, 0x18, R4 ;  /* 0x00000018ff027819 */ /* 0x000fe20000011404 */
[-C--:B------:R-:W-:Y:S01]  /*77d0*/  IMAD R23, R0, R40.reuse, R23 ;  /* 0x0000002800177224 */ /* 0x080fe200078e0217 */
[----:B------:R-:W-:Y:S01]  /*77e0*/  SHF.R.S32.HI R3, RZ, 0x18, R3 ;  /* 0x00000018ff037819 */ /* 0x000fe20000011403 */
[----:B------:R-:W-:Y:S01]  /*77f0*/  IMAD R30, R38, R35, RZ ;  /* 0x00000023261e7224 */ /* 0x000fe200078e02ff */
[----:B------:R-:W-:Y:S01]  /*7800*/  SHF.R.S32.HI R0, RZ, 0x18, R46 ;  /* 0x00000018ff007819 */ /* 0x000fe2000001142e */
[-C--:B------:R-:W-:Y:S01]  /*7810*/  IMAD R24, R2, R40.reuse, R24 ;  /* 0x0000002802187224 */ /* 0x080fe200078e0218 */
[----:B------:R-:W-:Y:S01]  /*7820*/  PRMT R2, R47, 0x8880, RZ ;  /* 0x000088802f027816 */ /* 0x000fe200000000ff */
[-C--:B------:R-:W-:Y:S01]  /*7830*/  IMAD R25, R3, R40.reuse, R25 ;  /* 0x0000002803197224 */ /* 0x080fe200078e0219 */
[C---:B------:R-:W-:Y:S01]  /*7840*/  SHF.L.U32 R3, R47.reuse, 0x10, RZ ;  /* 0x000000102f037819 */ /* 0x040fe200000006ff */
[----:B------:R-:W-:Y:S01]  /*7850*/  IMAD.SHL.U32 R4, R47, 0x100, RZ ;  /* 0x000001002f047824 */ /* 0x000fe200078e00ff */
[----:B------:R-:W-:Y:S01]  /*7860*/  SHF.R.S32.HI R5, RZ, 0x18, R47 ;  /* 0x00000018ff057819 */ /* 0x000fe2000001142f */
[-C--:B------:R-:W-:Y:S01]  /*7870*/  IMAD R26, R0, R40.reuse, R26 ;  /* 0x00000028001a7224 */ /* 0x080fe200078e021a */
[----:B------:R-:W-:Y:S01]  /*7880*/  SHF.R.S32.HI R3, RZ, 0x18, R3 ;  /* 0x00000018ff037819 */ /* 0x000fe20000011403 */
[-C--:B------:R-:W-:Y:S01]  /*7890*/  IMAD R27, R2, R40.reuse, R27 ;  /* 0x00000028021b7224 */ /* 0x080fe200078e021b */
[----:B------:R-:W-:Y:S02]  /*78a0*/  SHF.R.S32.HI R4, RZ, 0x18, R4 ;  /* 0x00000018ff047819 */ /* 0x000fe40000011404 */
[----:B------:R-:W-:Y:S01]  /*78b0*/  I2IP.S8.S32.SAT R17, R18, R17, RZ ;  /* 0x0000001112117239 */ /* 0x000fe200000014ff */
[-C--:B------:R-:W-:Y:S01]  /*78c0*/  IMAD R28, R3, R40.reuse, R28 ;  /* 0x00000028031c7224 */ /* 0x080fe200078e021c */
[----:B------:R-:W-:Y:S01]  /*78d0*/  I2IP.S8.S32.SAT R21, R22, R21, RZ ;  /* 0x0000001516157239 */ /* 0x000fe200000014ff */
[-C--:B------:R-:W-:Y:S01]  /*78e0*/  IMAD R29, R4, R40.reuse, R29 ;  /* 0x00000028041d7224 */ /* 0x080fe200078e021d */
[----:B------:R-:W-:Y:S01]  /*78f0*/  I2IP.S8.S32.SAT R16, R16, R15, R17 ;  /* 0x0000000f10107239 */ /* 0x000fe20000001411 */
[----:B------:R-:W-:Y:S01]  /*7900*/  IMAD R30, R5, R40, R30 ;  /* 0x00000028051e7224 */ /* 0x000fe200078e021e */
[----:B------:R-:W-:Y:S02]  /*7910*/  I2IP.S8.S32.SAT R17, R20, R19, R21 ;  /* 0x0000001314117239 */ /* 0x000fe40000001415 */
[----:B------:R-:W-:Y:S02]  /*7920*/  I2IP.S8.S32.SAT R18, R26, R25, RZ ;  /* 0x000000191a127239 */ /* 0x000fe400000014ff */
[----:B------:R-:W-:Y:S02]  /*7930*/  I2IP.S8.S32.SAT R19, R30, R29, RZ ;  /* 0x0000001d1e137239 */ /* 0x000fe400000014ff */
[----:B------:R-:W-:Y:S02]  /*7940*/  I2IP.S8.S32.SAT R18, R24, R23, R18 ;  /* 0x0000001718127239 */ /* 0x000fe40000001412 */
[----:B------:R-:W-:Y:S02]  /*7950*/  I2IP.S8.S32.SAT R19, R28, R27, R19 ;  /* 0x0000001b1c137239 */ /* 0x000fe40000001413 */
[----:B------:R-:W-:Y:S02]  /*7960*/  LEA R0, R84, UR44, 0x3 ;  /* 0x0000002c54007c11 */ /* 0x000fe4000f8e18ff */
[----:B------:R-:W-:Y:S01]  /*7970*/  @P6 SHF.L.U32 R2, R83, 0x1f, RZ ;  /* 0x0000001f53026819 */ /* 0x000fe200000006ff */
[----:B------:R1:W-:Y:S01]  /*7980*/  STS.128 [R90+0x4410], R16 ;  /* 0x004410105a007388 */ /* 0x0003e20000000c00 */
[----:B------:R-:W-:Y:S01]  /*7990*/  @!PT LDS RZ, [RZ] ;  /* 0x00000000fffff984 */ /* 0x000fe20000000800 */
[----:B------:R-:W-:Y:S01]  /*79a0*/  @!PT LDS RZ, [RZ] ;  /* 0x00000000fffff984 */ /* 0x000fe20000000800 */
[----:B------:R-:W-:Y:S01]  /*79b0*/  @!PT LDS RZ, [RZ] ;  /* 0x00000000fffff984 */ /* 0x000fe20000000800 */
[----:B------:R-:W-:Y:S01]  /*79c0*/  @!PT LDS RZ, [RZ] ;  /* 0x00000000fffff984 */ /* 0x000fe20000000800 */
[----:B------:R2:W-:Y:S07]  /*79d0*/  MEMBAR.ALL.CTA ;  /* 0x0000000000007992 */ /* 0x0005ee0000008000 */
[----:B--2---:R-:W2:Y:S02]  /*79e0*/  FENCE.VIEW.ASYNC.S ;  /* 0x00000000000073c6 */ /* 0x004ea40000000000 */
[----:B--2---:R-:W-:Y:S06]  /*79f0*/  BAR.SYNC.DEFER_BLOCKING 0x1, 0x80 ;  /* 0x0042000000007b1d */ /* 0x004fec0000010000 */
[----:B------:R-:W-:Y:S05]  /*7a00*/  @P0 BRA `(.L_x_123) ;  /* 0x0000000000280947 */ /* 0x000fea0003800000 */
[----:B------:R-:W-:Y:S01]  /*7a10*/  UIADD3 UR4, UPT, UPT, UR44, 0x4400, URZ ;  /* 0x000044002c047890 */ /* 0x000fe2000fffe0ff */
[----:B------:R-:W-:Y:S05]  /*7a20*/  UMOV UR51, UR36 ;  /* 0x0000002400337c82 */ /* 0x000fea0008000000 */
[----:B------:R-:W-:Y:S01]  /*7a30*/  MOV R88, UR4 ;  /* 0x0000000400587c02 */ /* 0x000fe20008000f00 */
[----:B------:R-:W-:Y:S03]  /*7a40*/  UIADD3 UR4, UP0, UPT, UR62, 0x680, URZ ;  /* 0x000006803e047890 */ /* 0x000fe6000ff1e0ff */
[----:B------:R-:W-:Y:S01]  /*7a50*/  R2UR UR48, R88 ;  /* 0x00000000583072ca */ /* 0x000fe200000e0000 */
[----:B------:R-:W-:Y:S11]  /*7a60*/  UIADD3.X UR5, UPT, UPT, URZ, UR63, URZ, UP0, !UPT ;  /* 0x0000003fff057290 */ /* 0x000ff600087fe4ff */
[----:B------:R-:W-:Y:S01]  /*7a70*/  @!UPT UIADD3 URZ, UPT, UPT, URZ, URZ, URZ ;  /* 0x000000fffffff290 */ /* 0x000fe2000fffe0ff */
[----:B------:R2:W-:Y:S01]  /*7a80*/  UTMASTG.3D [UR48], [UR4] ;  /* 0x00000030040073b5 */ /* 0x0005e20008010000 */
[----:B------:R0:W-:Y:S01]  /*7a90*/  UTMACMDFLUSH ;  /* 0x00000000000079b7 */ /* 0x0001e20000000000 */
[----:B--2---:R-:W-:Y:S04]  /*7aa0*/  DEPBAR.LE SB0, 0x1 ;  /* 0x000080400000791a */ /* 0x004fe80000000000 */
.L_x_123:
[----:B------:R-:W-:Y:S05]  /*7ab0*/  BSYNC.RECONVERGENT B0 ;  /* 0x0000000000007941 */ /* 0x000fea0003800200 */
.L_x_122:
[----:B------:R-:W-:Y:S06]  /*7ac0*/  BAR.SYNC.DEFER_BLOCKING 0x1, 0x80 ;  /* 0x0042000000007b1d */ /* 0x000fec0000010000 */
[----:B------:R-:W2:Y:S01]  /*7ad0*/  @P6 SYNCS.PHASECHK.TRANS64.TRYWAIT P0, [R0+URZ+0x140], R2 ;  /* 0x00014002000065a7 */ /* 0x000ea200080011ff */
[----:B------:R-:W-:Y:S01]  /*7ae0*/  BSSY B1, `(.L_x_124) ;  /* 0x000001f000017945 */ /* 0x000fe20003800000 */
[----:B--2---:R-:W-:Y:S03]  /*7af0*/  @P6 SEL R53, RZ, 0x1, !P0 ;  /* 0x00000001ff356807 */ /* 0x004fe60004000000 */
[----:B------:R-:W-:Y:S05]  /*7b00*/  @!P6 BRA `(.L_x_125) ;  /* 0x000000000070e947 */ /* 0x000fea0003800000 */
[----:B------:R-:W-:Y:S01]  /*7b10*/  ISETP.NE.AND P1, PT, R54, RZ, PT ;  /* 0x000000ff3600720c */ /* 0x000fe20003f25270 */
[----:B------:R-:W-:Y:S01]  /*7b20*/  BSSY B0, `(.L_x_126) ;  /* 0x0000008000007945 */ /* 0x000fe20003800000 */
[----:B------:R-:W-:Y:S11]  /*7b30*/  ISETP.NE.AND P0, PT, R53, RZ, PT ;  /* 0x000000ff3500720c */ /* 0x000ff60003f05270 */
[----:B------:R-:W-:Y:S04]  /*7b40*/  @P1 IMAD R4, R84, 0x1000, R60 ;  /* 0x0000100054041824 */ /* 0x000fe800078e023c */
[----:B------:R-:W-:Y:S01]  /*7b50*/  @P1 IMAD.IADD R3, R55, 0x1, R4 ;  /* 0x0000000137031824 */ /* 0x000fe200078e0204 */
[----:B------:R-:W-:Y:S06]  /*7b60*/  @P0 BRA `(.L_x_127) ;  /* 0x00000000000c0947 */ /* 0x000fec0003800000 */
[----:B------:R-:W-:Y:S04]  /*7b70*/  SHF.L.U32 R2, R83, 0x1f, RZ ;  /* 0x0000001f53027819 */ /* 0x000fe800000006ff */
[----:B------:R-:W2:Y:S02]  /*7b80*/  SYNCS.PHASECHK.TRANS64.TRYWAIT P0, [R0+URZ+0x140], R2 ;  /* 0x00014002000075a7 */ /* 0x000ea400080011ff */
[----:B--2---:R-:W-:Y:S05]  /*7b90*/  @!P0 BRA `(.L_x_128) ;  /* 0x00000038005c8947 */ /* 0x004fea0003800000 */
.L_x_127:
[----:B------:R-:W-:Y:S05]  /*7ba0*/  BSYNC B0 ;  /* 0x0000000000007941 */ /* 0x000fea0003800000 */
.L_x_126:
[----:B------:R-:W-:Y:S01]  /*7bb0*/  ISETP.NE.AND P0, PT, R54, RZ, PT ;  /* 0x000000ff3600720c */ /* 0x000fe20003f05270 */
[----:B--2---:R-:W-:Y:S02]  /*7bc0*/  VIADD R2, R0, 0x160 ;  /* 0x0000016000027836 */ /* 0x004fe40000000000 */
[----:B------:R-:W-:Y:S02]  /*7bd0*/  IMAD.U32 R0, RZ, RZ, UR45 ;  /* 0x0000002dff007e24 */ /* 0x000fe4000f8e00ff */
[----:B------:R-:W-:Y:S03]  /*7be0*/  VIADD R84, R84, 0x1 ;  /* 0x0000000154547836 */ /* 0x000fe60000000000 */
[----:B------:R-:W-:Y:S05]  /*7bf0*/  PRMT R0, R0, 0x654, R2 ;  /* 0x0000065400007816 */ /* 0x000fea0000000002 */
[----:B------:R2:W3:Y:S04]  /*7c00*/  @P0 LDS.128 R48, [R4+0x400] ;  /* 0x0004000004300984 */ /* 0x0004e80000000c00 */
[----:B------:R2:W4:Y:S01]  /*7c10*/  @P0 LDS.128 R44, [R3+0x410] ;  /* 0x00041000032c0984 */ /* 0x0005220000000c00 */
        /* <DEDUP_REMOVED lines=10> */
[----:B--23--:R-:W-:Y:S02]  /*7cc0*/  LOP3.LUT R83, R83, R0, RZ, 0x3c, !PT ;  /* 0x0000000053537212 */ /* 0x00cfe400078e3cff */
.L_x_125:
[----:B------:R-:W-:Y:S05]  /*7cd0*/  BSYNC B1 ;  /* 0x0000000000017941 */ /* 0x000fea0003800000 */
.L_x_124:
[----:B------:R-:W-:Y:S05]  /*7ce0*/  VIADD R0, R39, 0x40 ;  /* 0x0000004027007836 */ /* 0x000fea0000000000 */
[----:B------:R-:W-:Y:S04]  /*7cf0*/  SHF.R.U32.HI R0, RZ, 0x15, R0 ;  /* 0x00000015ff007819 */ /* 0x000fe80000011600 */
[----:B------:R-:W-:Y:S11]  /*7d00*/  LOP3.LUT P0, RZ, R0, 0x3, R79, 0x48, !PT ;  /* 0x0000000300ff7812 */ /* 0x000ff6000780484f */
[----:B------:R-:W-:Y:S02]  /*7d10*/  @!UPT UIADD3 URZ, UPT, UPT, URZ, URZ, URZ ;  /* 0x000000fffffff290 */ /* 0x000fe4000fffe0ff */
[----:B------:R-:W-:Y:S05]  /*7d20*/  @!P0 BRA `(.L_x_129) ;  /* 0x0000000000408947 */ /* 0x000fea0003800000 */
[----:B------:R-:W2:Y:S01]  /*7d30*/  LDCU.64 UR8, c[0x4][0x78] ;  /* 0x01000f00ff0877ac */ /* 0x000ea20008000a00 */
[----:B------:R-:W-:Y:S01]  /*7d40*/  MOV R3, 0x0 ;  /* 0x0000000000037802 */ /* 0x000fe20000000f00 */
[----:B------:R-:W-:Y:S02]  /*7d50*/  HFMA2 R12, -RZ, RZ, 0, 5.9604644775390625e-08 ;  /* 0x00000001ff0c7431 */ /* 0x000fe400000001ff */
[----:B------:R-:W-:Y:S02]  /*7d60*/  IMAD.MOV.U32 R8, RZ, RZ, 0x192 ;  /* 0x00000192ff087424 */ /* 0x000fe400078e00ff */
[----:B------:R-:W-:Y:S01]  /*7d70*/  IMAD.MOV.U32 R13, RZ, RZ, RZ ;  /* 0x000000ffff0d7224 */ /* 0x000fe200078e00ff */
[----:B------:R-:W3:Y:S01]  /*7d80*/  LDCU.64 UR6, c[0x4][0x80] ;  /* 0x01001000ff0677ac */ /* 0x000ee20008000a00 */
[----:B------:R-:W1:Y:S01]  /*7d90*/  LDC.64 R2, c[0x4][R3] ;  /* 0x0100000003027b82 */ /* 0x000e620000000a00 */
[----:B------:R-:W5:Y:S01]  /*7da0*/  LDCU.64 UR4, c[0x4][0x18] ;  /* 0x01000300ff0477ac */ /* 0x000f620008000a00 */
[----:B--2---:R-:W-:Y:S01]  /*7db0*/  MOV R5, UR9 ;  /* 0x0000000900057c02 */ /* 0x004fe20008000f00 */
[----:B------:R-:W-:Y:S01]  /*7dc0*/  IMAD.U32 R4, RZ, RZ, UR8 ;  /* 0x00000008ff047e24 */ /* 0x000fe2000f8e00ff */
[----:B---3--:R-:W-:Y:S01]  /*7dd0*/  MOV R7, UR7 ;  /* 0x0000000700077c02 */ /* 0x008fe20008000f00 */
[----:B------:R-:W-:Y:S01]  /*7de0*/  IMAD.U32 R6, RZ, RZ, UR6 ;  /* 0x00000006ff067e24 */ /* 0x000fe2000f8e00ff */
[----:B-----5:R-:W-:Y:S01]  /*7df0*/  MOV R11, UR5 ;  /* 0x00000005000b7c02 */ /* 0x020fe20008000f00 */
[----:B------:R-:W-:Y:S02]  /*7e00*/  IMAD.U32 R10, RZ, RZ, UR4 ;  /* 0x00000004ff0a7e24 */ /* 0x000fe4000f8e00ff */
[----:B------:R-:W-:Y:S07]  /*7e10*/  LEPC R20, `(.L_x_129) ;  /* 0x000000001014794e */ /* 0x000fee0000000000 */
[----:B-1--4-:R-:W-:Y:S05]  /*7e20*/  CALL.ABS.NOINC R2 ;  /* 0x0000000002007343 */ /* 0x012fea0003c00000 */
.L_x_129:
[C---:B------:R-:W-:Y:S01]  /*7e30*/  SHF.L.U32 R2, R48.reuse, 0x10, RZ ;  /* 0x0000001030027819 */ /* 0x040fe200000006ff */
[----:B------:R-:W-:Y:S05]  /*7e40*/  WARPSYNC.ALL ;  /* 0x0000000000007948 */ /* 0x000fea0003800000 */
[----:B------:R-:W-:Y:S01]  /*7e50*/  R2UR UR4, R39 ;  /* 0x00000000270472ca */ /* 0x000fe200000e0000 */
[----:B------:R-:W-:Y:S01]  /*7e60*/  BSSY.RECONVERGENT B0, `(.L_x_130) ;  /* 0x0000099000007945 */ /* 0x000fe20003800200 */
[C---:B------:R-:W-:Y:S02]  /*7e70*/  PRMT R3, R48.reuse, 0x8880, RZ ;  /* 0x0000888030037816 */ /* 0x040fe400000000ff */
[----:B------:R-:W-:Y:S02]  /*7e80*/  SHF.L.U32 R41, R48, 0x8, RZ ;  /* 0x0000000830297819 */ /* 0x000fe400000006ff */
[C---:B------:R-:W-:Y:S02]  /*7e90*/  SHF.L.U32 R42, R49.reuse, 0x10, RZ ;  /* 0x00000010312a7819 */ /* 0x040fe400000006ff */
[----:B------:R-:W-:Y:S02]  /*7ea0*/  SHF.L.U32 R43, R49, 0x8, RZ ;  /* 0x00000008312b7819 */ /* 0x000fe400000006ff */
[----:B------:R-:W-:Y:S02]  /*7eb0*/  SHF.R.S32.HI R42, RZ, 0x18, R42 ;  /* 0x00000018ff2a7819 */ /* 0x000fe4000001142a */
[----:B------:R-:W-:Y:S01]  /*7ec0*/  SHF.R.S32.HI R43, RZ, 0x18, R43 ;  /* 0x00000018ff2b7819 */ /* 0x000fe2000001142b */
[----:B-1----:R-:W-:Y:S01]  /*7ed0*/  LDTM.16dp32bit_t0_t15.x32 R4, tmem[UR4+0x40] ;  /* 0x00004004000479ee */ /* 0x002fe20008a80000 */
[----:B------:R-:W1:Y:S01]  /*7ee0*/  LDTM.16dp32bit_t16_t31.x32 R4, tmem[UR4+0x60] ;  /* 0x00006004000479ee */ /* 0x000e620008aa0000 */
[----:B------:R-:W-:Y:S02]  /*7ef0*/  ISETP.NE.AND P0, PT, R89, RZ, PT ;  /* 0x000000ff5900720c */ /* 0x000fe40003f05270 */
[----:B------:R-:W-:Y:S01]  /*7f00*/  ISETP.NE.AND P6, PT, R61, RZ, PT ;  /* 0x000000ff3d00720c */ /* 0x000fe20003fc5270 */
[C---:B-1----:R-:W-:Y:S01]  /*7f10*/  IMAD R0, R38.reuse, R4, RZ ;  /* 0x0000000426007224 */ /* 0x042fe200078e02ff */
        /* <DEDUP_REMOVED lines=14> */
[----:B------:R-:W-:Y:S01]  /*8000*/  IMAD R5, R38, R9, RZ ;  /* 0x0000000926057224 */ /* 0x000fe200078e02ff */
[----:B------:R-:W-:Y:S01]  /*8010*/  PRMT R7, R50, 0x8880, RZ ;  /* 0x0000888032077816 */ /* 0x000fe200000000ff */
[----:B------:R-:W-:Y:S01]  /*8020*/  IMAD R12, R38, R16, RZ ;  /* 0x00000010260c7224 */ /* 0x000fe200078e02ff */
[----:B------:R-:W-:Y:S01]  /*8030*/  I2IP.S8.S32.SAT R56, R2, R0, R56 ;  /* 0x0000000002387239 */ /* 0x000fe20000001438 */
[C---:B------:R-:W-:Y:S01]  /*8040*/  IMAD R9, R38.reuse, R13, RZ ;  /* 0x0000000d26097224 */ /* 0x040fe200078e02ff */
[----:B------:R-:W-:Y:S01]  /*8050*/  SHF.R.S32.HI R3, RZ, 0x18, R49 ;  /* 0x00000018ff037819 */ /* 0x000fe20000011431 */
[----:B------:R-:W-:Y:S01]  /*8060*/  IMAD R16, R38, R20, RZ ;  /* 0x0000001426107224 */ /* 0x000fe200078e02ff */
[----:B----4-:R-:W-:Y:S01]  /*8070*/  SHF.L.U32 R0, R44, 0x10, RZ ;  /* 0x000000102c007819 */ /* 0x010fe200000006ff */
[----:B------:R-:W-:Y:S01]  /*8080*/  IMAD R13, R38, R17, RZ ;  /* 0x00000011260d7224 */ /* 0x000fe200078e02ff */
[----:B------:R-:W-:Y:S01]  /*8090*/  SHF.L.U32 R2, R44, 0x8, RZ ;  /* 0x000000082c027819 */ /* 0x000fe200000006ff */
[C---:B------:R-:W-:Y:S01]  /*80a0*/  IMAD R20, R38.reuse, R24, RZ ;  /* 0x0000001826147224 */ /* 0x040fe200078e02ff */
[----:B------:R-:W-:Y:S01]  /*80b0*/  SHF.R.S32.HI R0, RZ, 0x18, R0 ;  /* 0x00000018ff007819 */ /* 0x000fe20000011400 */
[C---:B------:R-:W-:Y:S01]  /*80c0*/  IMAD R17, R38.reuse, R21, RZ ;  /* 0x0000001526117224 */ /* 0x040fe200078e02ff */
[----:B------:R-:W-:Y:S01]  /*80d0*/  SHF.R.S32.HI R2, RZ, 0x18, R2 ;  /* 0x00000018ff027819 */ /* 0x000fe20000011402 */
[C---:B------:R-:W-:Y:S02]  /*80e0*/  IMAD R24, R38.reuse, R28, RZ ;  /* 0x0000001c26187224 */ /* 0x040fe400078e02ff */
[C---:B------:R-:W-:Y:S02]  /*80f0*/  IMAD R6, R38.reuse, R10, RZ ;  /* 0x0000000a26067224 */ /* 0x040fe400078e02ff */
[C---:B------:R-:W-:Y:S02]  /*8100*/  IMAD R21, R38.reuse, R25, RZ ;  /* 0x0000001926157224 */ /* 0x040fe400078e02ff */
[----:B------:R-:W-:Y:S01]  /*8110*/  IMAD R28, R38, R32, RZ ;  /* 0x00000020261c7224 */ /* 0x000fe200078e02ff */
[----:B------:R-:W-:Y:S01]  /*8120*/  SHF.L.U32 R32, R50, 0x10, RZ ;  /* 0x0000001032207819 */ /* 0x000fe200000006ff */
[-C--:B------:R-:W-:Y:S02]  /*8130*/  IMAD R4, R41, R40.reuse, R4 ;  /* 0x0000002829047224 */ /* 0x080fe400078e0204 */
[----:B------:R-:W-:Y:S01]  /*8140*/  IMAD R25, R38, R29, RZ ;  /* 0x0000001d26197224 */ /* 0x000fe200078e02ff */
[----:B------:R-:W-:Y:S01]  /*8150*/  SHF.R.S32.HI R32, RZ, 0x18, R32 ;  /* 0x00000018ff207819 */ /* 0x000fe20000011420 */
[----:B------:R-:W-:Y:S02]  /*8160*/  IMAD R5, R42, R40, R5 ;  /* 0x000000282a057224 */ /* 0x000fe400078e0205 */
[----:B------:R-:W-:Y:S01]  /*8170*/  IMAD R29, R38, R33, RZ ;  /* 0x00000021261d7224 */ /* 0x000fe200078e02ff */
[----:B------:R-:W-:Y:S01]  /*8180*/  SHF.L.U32 R33, R50, 0x8, RZ ;  /* 0x0000000832217819 */ /* 0x000fe200000006ff */
[C---:B------:R-:W-:Y:S02]  /*8190*/  IMAD R11, R38.reuse, R11, RZ ;  /* 0x0000000b260b7224 */ /* 0x040fe400078e02ff */
[C---:B------:R-:W-:Y:S01]  /*81a0*/  IMAD R10, R38.reuse, R14, RZ ;  /* 0x0000000e260a7224 */ /* 0x040fe200078e02ff */
[----:B------:R-:W-:Y:S01]  /*81b0*/  SHF.R.S32.HI R33, RZ, 0x18, R33 ;  /* 0x00000018ff217819 */ /* 0x000fe20000011421 */
[----:B------:R-:W-:Y:S02]  /*81c0*/  IMAD R6, R43, R40, R6 ;  /* 0x000000282b067224 */ /* 0x000fe400078e0206 */
[C---:B------:R-:W-:Y:S02]  /*81d0*/  IMAD R14, R38.reuse, R18, RZ ;  /* 0x00000012260e7224 */ /* 0x040fe400078e02ff */
[C---:B------:R-:W-:Y:S02]  /*81e0*/  IMAD R18, R38.reuse, R22, RZ ;  /* 0x0000001626127224 */ /* 0x040fe400078e02ff */
[----:B------:R-:W-:Y:S01]  /*81f0*/  IMAD R11, R3, R40, R11 ;  /* 0x00000028030b7224 */ /* 0x000fe200078e020b */
[----:B------:R-:W-:Y:S01]  /*8200*/  PRMT R3, R51, 0x8880, RZ ;  /* 0x0000888033037816 */ /* 0x000fe200000000ff */
[C---:B------:R-:W-:Y:S02]  /*8210*/  IMAD R22, R38.reuse, R26, RZ ;  /* 0x0000001a26167224 */ /* 0x040fe400078e02ff */
[C---:B------:R-:W-:Y:S01]  /*8220*/  IMAD R26, R38.reuse, R30, RZ ;  /* 0x0000001e261a7224 */ /* 0x040fe200078e02ff */
[----:B------:R-:W-:Y:S01]  /*8230*/  I2IP.S8.S32.SAT R11, R11, R6, RZ ;  /* 0x000000060b0b7239 */ /* 0x000fe200000014ff */
[----:B------:R-:W-:Y:S01]  /*8240*/  IMAD R8, R7, R40, R8 ;  /* 0x0000002807087224 */ /* 0x000fe200078e0208 */
[----:B------:R-:W-:Y:S01]  /*8250*/  SHF.L.U32 R6, R51, 0x10, RZ ;  /* 0x0000001033067819 */ /* 0x000fe200000006ff */
[----:B------:R-:W-:Y:S01]  /*8260*/  IMAD R30, R38, R34, RZ ;  /* 0x00000022261e7224 */ /* 0x000fe200078e02ff */
[----:B------:R-:W-:Y:S01]  /*8270*/  SHF.R.S32.HI R34, RZ, 0x18, R50 ;  /* 0x00000018ff227819 */ /* 0x000fe20000011432 */
[----:B------:R-:W-:Y:S01]  /*8280*/  IMAD R9, R32, R40, R9 ;  /* 0x0000002820097224 */ /* 0x000fe200078e0209 */
[----:B------:R-:W-:Y:S01]  /*8290*/  SHF.R.S32.HI R6, RZ, 0x18, R6 ;  /* 0x00000018ff067819 */ /* 0x000fe20000011406 */
[----:B------:R-:W-:Y:S01]  /*82a0*/  IMAD R15, R38, R15, RZ ;  /* 0x0000000f260f7224 */ /* 0x000fe200078e02ff */
[----:B------:R-:W-:Y:S01]  /*82b0*/  I2IP.S8.S32.SAT R57, R5, R4, R11 ;  /* 0x0000000405397239 */ /* 0x000fe2000000140b */
[-C--:B------:R-:W-:Y:S01]  /*82c0*/  IMAD R10, R33, R40.reuse, R10 ;  /* 0x00000028210a7224 */ /* 0x080fe200078e020a */
[----:B------:R-:W-:Y:S01]  /*82d0*/  SHF.L.U32 R5, R45, 0x10, RZ ;  /* 0x000000102d057819 */ /* 0x000fe200000006ff */
[----:B------:R-:W-:Y:S01]  /*82e0*/  IMAD.SHL.U32 R7, R51, 0x100, RZ ;  /* 0x0000010033077824 */ /* 0x000fe200078e00ff */
[----:B------:R-:W-:Y:S01]  /*82f0*/  PRMT R4, R45, 0x8880, RZ ;  /* 0x000088802d047816 */ /* 0x000fe200000000ff */
[-C--:B------:R-:W-:Y:S01]  /*8300*/  IMAD R15, R34, R40.reuse, R15 ;  /* 0x00000028220f7224 */ /* 0x080fe200078e020f */
[----:B------:R-:W-:Y:S01]  /*8310*/  SHF.R.S32.HI R5, RZ, 0x18, R5 ;  /* 0x00000018ff057819 */ /* 0x000fe20000011405 */
[-C--:B------:R-:W-:Y:S01]  /*8320*/  IMAD R12, R3, R40.reuse, R12 ;  /* 0x00000028030c7224 */ /* 0x080fe200078e020c */
[----:B------:R-:W-:Y:S01]  /*8330*/  SHF.R.S32.HI R7, RZ, 0x18, R7 ;  /* 0x00000018ff077819 */ /* 0x000fe20000011407 */
[----:B------:R-:W-:Y:S01]  /*8340*/  IMAD R13, R6, R40, R13 ;  /* 0x00000028060d7224 */ /* 0x000fe200078e020d */
[----:B------:R-:W-:Y:S01]  /*8350*/  I2IP.S8.S32.SAT R15, R15, R10, RZ ;  /* 0x0000000a0f0f7239 */ /* 0x000fe200000014ff */
[----:B------:R-:W-:Y:S01]  /*8360*/  IMAD R19, R38, R19, RZ ;  /* 0x0000001326137224 */ /* 0x000fe200078e02ff */
[----:B------:R-:W-:Y:S01]  /*8370*/  SHF.R.S32.HI R10, RZ, 0x18, R51 ;  /* 0x00000018ff0a7819 */ /* 0x000fe20000011433 */
[----:B------:R-:W-:Y:S01]  /*8380*/  IMAD R14, R7, R40, R14 ;  /* 0x00000028070e7224 */ /* 0x000fe200078e020e */
[----:B------:R-:W-:Y:S01]  /*8390*/  PRMT R3, R44, 0x8880, RZ ;  /* 0x000088802c037816 */ /* 0x000fe200000000ff */
[----:B------:R-:W-:Y:S01]  /*83a0*/  IMAD R23, R38, R23, RZ ;  /* 0x0000001726177224 */ /* 0x000fe200078e02ff */
[----:B------:R-:W-:Y:S01]  /*83b0*/  I2IP.S8.S32.SAT R58, R9, R8, R15 ;  /* 0x00000008093a7239 */ /* 0x000fe2000000140f */
[-C--:B------:R-:W-:Y:S02]  /*83c0*/  IMAD R19, R10, R40.reuse, R19 ;  /* 0x000000280a137224 */ /* 0x080fe400078e0213 */
[-C--:B------:R-:W-:Y:S01]  /*83d0*/  IMAD R16, R3, R40.reuse, R16 ;  /* 0x0000002803107224 */ /* 0x080fe200078e0210 */
[----:B------:R-:W-:Y:S01]  /*83e0*/  SHF.R.S32.HI R3, RZ, 0x18, R44 ;  /* 0x00000018ff037819 */ /* 0x000fe2000001142c */
[----:B------:R-:W-:Y:S01]  /*83f0*/  IMAD R17, R0, R40, R17 ;  /* 0x0000002800117224 */ /* 0x000fe200078e0211 */
[----:B------:R-:W-:Y:S01]  /*8400*/  I2IP.S8.S32.SAT R14, R19, R14, RZ ;  /* 0x0000000e130e7239 */ /* 0x000fe200000014ff */
[----:B------:R-:W-:Y:S02]  /*8410*/  IMAD.SHL.U32 R0, R45, 0x100, RZ ;  /* 0x000001002d007824 */ /* 0x000fe400078e00ff */
[-C--:B------:R-:W-:Y:S01]  /*8420*/  IMAD R18, R2, R40.reuse, R18 ;  /* 0x0000002802127224 */ /* 0x080fe200078e0212 */
[----:B------:R-:W-:Y:S01]  /*8430*/  SHF.R.S32.HI R2, RZ, 0x18, R45 ;  /* 0x00000018ff027819 */ /* 0x000fe2000001142d */
[-C--:B------:R-:W-:Y:S01]  /*8440*/  IMAD R23, R3, R40.reuse, R23 ;  /* 0x0000002803177224 */ /* 0x080fe200078e0217 */
[----:B------:R-:W-:Y:S01]  /*8450*/  SHF.R.S32.HI R0, RZ, 0x18, R0 ;  /* 0x00000018ff007819 */ /* 0x000fe20000011400 */
[-C--:B------:R-:W-:Y:S01]  /*8460*/  IMAD R20, R4, R40.reuse, R20 ;  /* 0x0000002804147224 */ /* 0x080fe200078e0214 */
[C---:B------:R-:W-:Y:S01]  /*8470*/  SHF.L.U32 R4, R46.reuse, 0x10, RZ ;  /* 0x000000102e047819 */ /* 0x040fe200000006ff */
[-C--:B------:R-:W-:Y:S01]  /*8480*/  IMAD R21, R5, R40.reuse, R21 ;  /* 0x0000002805157224 */ /* 0x080fe200078e0215 */
[----:B------:R-:W-:Y:S01]  /*8490*/  PRMT R3, R46, 0x8880, RZ ;  /* 0x000088802e037816 */ /* 0x000fe200000000ff */
[----:B------:R-:W-:Y:S01]  /*84a0*/  IMAD R27, R38, R27, RZ ;  /* 0x0000001b261b7224 */ /* 0x000fe200078e02ff */
[----:B------:R-:W-:Y:S01]  /*84b0*/  SHF.L.U32 R5, R46, 0x8, RZ ;  /* 0x000000082e057819 */ /* 0x000fe200000006ff */
[-C--:B------:R-:W-:Y:S01]  /*84c0*/  IMAD R22, R0, R40.reuse, R22 ;  /* 0x0000002800167224 */ /* 0x080fe200078e0216 */
[----:B------:R-:W-:Y:S01]  /*84d0*/  SHF.R.S32.HI R4, RZ, 0x18, R4 ;  /* 0x00000018ff047819 */ /* 0x000fe20000011404 */
[-C--:B------:R-:W-:Y:S01]  /*84e0*/  IMAD R27, R2, R40.reuse, R27 ;  /* 0x00000028021b7224 */ /* 0x080fe200078e021b */
[----:B------:R-:W-:Y:S01]  /*84f0*/  SHF.R.S32.HI R5, RZ, 0x18, R5 ;  /* 0x00000018ff057819 */ /* 0x000fe20000011405 */
[-C--:B------:R-:W-:Y:S01]  /*8500*/  IMAD R24, R3, R40.reuse, R24 ;  /* 0x0000002803187224 */ /* 0x080fe200078e0218 */
[C---:B------:R-:W-:Y:S01]  /*8510*/  SHF.L.U32 R3, R47.reuse, 0x10, RZ ;  /* 0x000000102f037819 */ /* 0x040fe200000006ff */
[-C--:B------:R-:W-:Y:S01]  /*8520*/  IMAD R25, R4, R40.reuse, R25 ;  /* 0x0000002804197224 */ /* 0x080fe200078e0219 */
[----:B------:R-:W-:Y:S01]  /*8530*/  SHF.R.S32.HI R0, RZ, 0x18, R46 ;  /* 0x00000018ff007819 */ /* 0x000fe2000001142e */
[----:B------:R-:W-:Y:S01]  /*8540*/  IMAD R31, R38, R31, RZ ;  /* 0x0000001f261f7224 */ /* 0x000fe200078e02ff */
[----:B------:R-:W-:Y:S01]  /*8550*/  PRMT R2, R47, 0x8880, RZ ;  /* 0x000088802f027816 */ /* 0x000fe200000000ff */
[-C--:B------:R-:W-:Y:S01]  /*8560*/  IMAD R26, R5, R40.reuse, R26 ;  /* 0x00000028051a7224 */ /* 0x080fe200078e021a */
[----:B------:R-:W-:Y:S01]  /*8570*/  SHF.L.U32 R4, R47, 0x8, RZ ;  /* 0x000000082f047819 */ /* 0x000fe200000006ff */
[-C--:B------:R-:W-:Y:S01]  /*8580*/  IMAD R31, R0, R40.reuse, R31 ;  /* 0x00000028001f7224 */ /* 0x080fe200078e021f */
[----:B------:R-:W-:Y:S01]  /*8590*/  SHF.R.S32.HI R3, RZ, 0x18, R3 ;  /* 0x00000018ff037819 */ /* 0x000fe20000011403 */
[-C--:B------:R-:W-:Y:S01]  /*85a0*/  IMAD R28, R2, R40.reuse, R28 ;  /* 0x00000028021c7224 */ /* 0x080fe200078e021c */
[----:B------:R-:W-:Y:S01]  /*85b0*/  SHF.R.S32.HI R4, RZ, 0x18, R4 ;  /* 0x00000018ff047819 */ /* 0x000fe20000011404 */
[----:B------:R-:W-:Y:S01]  /*85c0*/  IMAD R35, R38, R35, RZ ;  /* 0x0000002326237224 */ /* 0x000fe200078e02ff */
[----:B------:R-:W-:Y:S01]  /*85d0*/  SHF.R.S32.HI R5, RZ, 0x18, R47 ;  /* 0x00000018ff057819 */ /* 0x000fe2000001142f */
[----:B------:R-:W-:Y:S01]  /*85e0*/  IMAD R29, R3, R40, R29 ;  /* 0x00000028031d7224 */ /* 0x000fe200078e021d */
[----:B------:R-:W-:Y:S01]  /*85f0*/  I2IP.S8.S32.SAT R59, R13, R12, R14 ;  /* 0x0000000c0d3b7239 */ /* 0x000fe2000000140e */
[----:B------:R-:W-:Y:S01]  /*8600*/  IMAD R30, R4, R40, R30 ;  /* 0x00000028041e7224 */ /* 0x000fe200078e021e */
[----:B------:R-:W-:Y:S01]  /*8610*/  I2IP.S8.S32.SAT R18, R23, R18, RZ ;  /* 0x0000001217127239 */ /* 0x000fe200000014ff */
[----:B------:R-:W-:Y:S01]  /*8620*/  IMAD R35, R5, R40, R35 ;  /* 0x0000002805237224 */ /* 0x000fe200078e0223 */
[----:B------:R-:W-:Y:S01]  /*8630*/  I2IP.S8.S32.SAT R22, R27, R22, RZ ;  /* 0x000000161b167239 */ /* 0x000fe200000014ff */
[----:B------:R1:W-:Y:S01]  /*8640*/  STS.128 [R69+UR44+0x5400], R56 ;  /* 0x0054003845007988 */ /* 0x0003e20008000c2c */
[----:B------:R-:W-:Y:S02]  /*8650*/  I2IP.S8.S32.SAT R26, R31, R26, RZ ;  /* 0x0000001a1f1a7239 */ /* 0x000fe400000014ff */
[----:B------:R-:W-:Y:S02]  /*8660*/  I2IP.S8.S32.SAT R19, R35, R30, RZ ;  /* 0x0000001e23137239 */ /* 0x000fe400000014ff */
[----:B------:R-:W-:Y:S02]  /*8670*/  I2IP.S8.S32.SAT R16, R17, R16, R18 ;  /* 0x0000001011107239 */ /* 0x000fe40000001412 */
[----:B------:R-:W-:Y:S02]  /*8680*/  I2IP.S8.S32.SAT R17, R21, R20, R22 ;  /* 0x0000001415117239 */ /* 0x000fe40000001416 */
        /* <DEDUP_REMOVED lines=13> */
[----:B------:R-:W-:Y:S02]  /*8760*/  UIADD3 UR4, UP0, UPT, UR62, 0x680, URZ ;  /* 0x000006803e047890 */ /* 0x000fe4000ff1e0ff */
[----:B------:R-:W-:Y:S02]  /*8770*/  UIADD3 UR9, UPT, UPT, UR49, 0x40, URZ ;  /* 0x0000004031097890 */ /* 0x000fe4000fffe0ff */
[----:B------:R-:W-:Y:S02]  /*8780*/  UIADD3 UR8, UPT, UPT, UR44, 0x5400, URZ ;  /* 0x000054002c087890 */ /* 0x000fe4000fffe0ff */
[----:B------:R-:W-:Y:S01]  /*8790*/  UIADD3.X UR5, UPT, UPT, URZ, UR63, URZ, UP0, !UPT ;  /* 0x0000003fff057290 */ /* 0x000fe200087fe4ff */
[----:B------:R-:W-:Y:S01]  /*87a0*/  UMOV UR10, UR50 ;  /* 0x00000032000a7c82 */ /* 0x000fe20008000000 */
[----:B------:R-:W-:Y:S07]  /*87b0*/  UMOV UR11, UR36 ;  /* 0x00000024000b7c82 */ /* 0x000fee0008000000 */
[----:B------:R2:W-:Y:S01]  /*87c0*/  UTMASTG.3D [UR8], [UR4] ;  /* 0x00000008040073b5 */ /* 0x0005e20008010000 */
[----:B------:R0:W-:Y:S01]  /*87d0*/  UTMACMDFLUSH ;  /* 0x00000000000079b7 */ /* 0x0001e20000000000 */
[----:B--2---:R-:W-:Y:S04]  /*87e0*/  DEPBAR.LE SB0, 0x1 ;  /* 0x000080400000791a */ /* 0x004fe80000000000 */
.L_x_131:
[----:B------:R-:W-:Y:S05]  /*87f0*/  BSYNC.RECONVERGENT B0 ;  /* 0x0000000000007941 */ /* 0x000fea0003800200 */
.L_x_130:
        /* <DEDUP_REMOVED lines=14> */
.L_x_135:
[----:B------:R-:W-:Y:S05]  /*88e0*/  BSYNC B0 ;  /* 0x0000000000007941 */ /* 0x000fea0003800000 */
.L_x_134:
[----:B------:R-:W-:Y:S01]  /*88f0*/  ISETP.NE.AND P0, PT, R54, RZ, PT ;  /* 0x000000ff3600720c */ /* 0x000fe20003f05270 */
[----:B------:R-:W-:Y:S11]  /*8900*/  VIADD R84, R84, 0x1 ;  /* 0x0000000154547836 */ /* 0x000ff60000000000 */
[----:B------:R-:W-:Y:S01]  /*8910*/  @!UPT UIADD3 URZ, UPT, UPT, URZ, URZ, URZ ;  /* 0x000000fffffff290 */ /* 0x000fe2000fffe0ff */
[----:B------:R3:W4:Y:S04]  /*8920*/  @P0 LDS.128 R44, [R2+0x410] ;  /* 0x00041000022c0984 */ /* 0x0007280000000c00 */
        /* <DEDUP_REMOVED lines=9> */
[----:B---3--:R-:W-:Y:S02]  /*89c0*/  VIADD R2, R0, 0x160 ;  /* 0x0000016000027836 */ /* 0x008fe40000000000 */
[----:B--2---:R-:W-:Y:S05]  /*89d0*/  IMAD.U32 R0, RZ, RZ, UR45 ;  /* 0x0000002dff007e24 */ /* 0x004fea000f8e00ff */
[----:B------:R-:W-:Y:S04]  /*89e0*/  PRMT R0, R0, 0x654, R2 ;  /* 0x0000065400007816 */ /* 0x000fe80000000002 */
[----:B-----5:R2:W-:Y:S02]  /*89f0*/  SYNCS.ARRIVE.TRANS64.RED.A1T0 RZ, [R0+URZ], RZ ;  /* 0x000000ff00ff79a7 */ /* 0x0205e400081004ff */
[----:B--2---:R-:W-:Y:S04]  /*8a00*/  SEL R0, RZ, 0x1, P0 ;  /* 0x00000001ff007807 */ /* 0x004fe80000000000 */
[----:B-1--4-:R-:W-:Y:S02]  /*8a10*/  LOP3.LUT R83, R83, R0, RZ, 0x3c, !PT ;  /* 0x0000000053537212 */ /* 0x012fe400078e3cff */
.L_x_133:
[----:B------:R-:W-:Y:S05]  /*8a20*/  BSYNC B1 ;  /* 0x0000000000017941 */ /* 0x000fea0003800000 */
.L_x_132:
        /* <DEDUP_REMOVED lines=21> */
.L_x_137:
        /* <DEDUP_REMOVED lines=36> */
[----:B------:R-:W-:Y:S01]  /*8dc0*/  SHF.L.U32 R0, R44, 0x10, RZ ;  /* 0x000000102c007819 */ /* 0x000fe200000006ff */
        /* <DEDUP_REMOVED lines=110> */
[----:B------:R-:W-:Y:S02]  /*94b0*/  UIADD3 UR4, UPT, UPT, UR44, 0x4400, URZ ;  /* 0x000044002c047890 */ /* 0x000fe4000fffe0ff */
[----:B------:R-:W-:Y:S01]  /*94c0*/  UIADD3 UR9, UPT, UPT, UR49, 0x80, URZ ;  /* 0x0000008031097890 */ /* 0x000fe2000fffe0ff */
[----:B------:R-:W-:Y:S01]  /*94d0*/  UMOV UR10, UR50 ;  /* 0x00000032000a7c82 */ /* 0x000fe20008000000 */
[----:B------:R-:W-:Y:S02]  /*94e0*/  UMOV UR11, UR36 ;  /* 0x00000024000b7c82 */ /* 0x000fe40008000000 */
        /* <DEDUP_REMOVED lines=8> */
.L_x_139:
[----:B------:R-:W-:Y:S05]  /*9570*/  BSYNC.RECONVERGENT B0 ;  /* 0x0000000000007941 */ /* 0x000fea0003800200 */
.L_x_138:
        /* <DEDUP_REMOVED lines=14> */
.L_x_143:
[----:B------:R-:W-:Y:S05]  /*9660*/  BSYNC B0 ;  /* 0x0000000000007941 */ /* 0x000fea0003800000 */
.L_x_142:
        /* <DEDUP_REMOVED lines=18> */
.L_x_141:
[----:B------:R-:W-:Y:S05]  /*9790*/  BSYNC B1 ;  /* 0x0000000000017941 */ /* 0x000fea0003800000 */
.L_x_140:
        /* <DEDUP_REMOVED lines=21> */
.L_x_145:
[----:B------:R-:W-:Y:S01]  /*98f0*/  ISETP.NE.AND P0, PT, R89, RZ, PT ;  /* 0x000000ff5900720c */ /* 0x000fe20003f05270 */
[----:B------:R-:W-:Y:S05]  /*9900*/  WARPSYNC.ALL ;  /* 0x0000000000007948 */ /* 0x000fea0003800000 */
[----:B------:R-:W-:Y:S01]  /*9910*/  IMAD.SHL.U32 R66, R49, 0x100, RZ ;  /* 0x0000010031427824 */ /* 0x000fe200078e00ff */
[----:B------:R-:W-:Y:S01]  /*9920*/  R2UR UR4, R39 ;  /* 0x00000000270472ca */ /* 0x000fe200000e0000 */
[----:B------:R-:W-:Y:S01]  /*9930*/  IMAD.SHL.U32 R60, R51, 0x100, RZ ;  /* 0x00000100333c7824 */ /* 0x000fe200078e00ff */
[C---:B------:R-:W-:Y:S01]  /*9940*/  SHF.L.U32 R2, R48.reuse, 0x10, RZ ;  /* 0x0000001030027819 */ /* 0x040fe200000006ff */
[----:B----4-:R-:W-:Y:S01]  /*9950*/  IMAD.SHL.U32 R54, R45, 0x100, RZ ;  /* 0x000001002d367824 */ /* 0x010fe200078e00ff */
[C---:B------:R-:W-:Y:S01]  /*9960*/  PRMT R0, R48.reuse, 0x8880, RZ ;  /* 0x0000888030007816 */ /* 0x040fe200000000ff */
[----:B------:R-:W-:Y:S01]  /*9970*/  BSSY.RECONVERGENT B0, `(.L_x_146) ;  /* 0x000009e000007945 */ /* 0x000fe20003800200 */
[----:B------:R-:W-:Y:S02]  /*9980*/  SHF.L.U32 R3, R48, 0x8, RZ ;  /* 0x0000000830037819 */ /* 0x000fe400000006ff */
[----:B------:R-:W-:Y:S02]  /*9990*/  SHF.R.S32.HI R2, RZ, 0x18, R2 ;  /* 0x00000018ff027819 */ /* 0x000fe40000011402 */
[----:B------:R-:W-:Y:S02]  /*99a0*/  PRMT R68, R49, 0x8880, RZ ;  /* 0x0000888031447816 */ /* 0x000fe400000000ff */
[----:B------:R-:W-:Y:S01]  /*99b0*/  SHF.R.S32.HI R3, RZ, 0x18, R3 ;  /* 0x00000018ff037819 */ /* 0x000fe20000011403 */
[----:B-1----:R-:W-:Y:S01]  /*99c0*/  LDTM.16dp32bit_t0_t15.x32 R4, tmem[UR4+0xc0] ;  /* 0x0000c004000479ee */ /* 0x002fe20008a80000 */
[----:B------:R-:W1:Y:S01]  /*99d0*/  LDTM.16dp32bit_t16_t31.x32 R4, tmem[UR4+0xe0] ;  /* 0x0000e004000479ee */ /* 0x000e620008aa0000 */
[----:B------:R-:W-:Y:S01]  /*99e0*/  NOP ;  /* 0x0000000000007918 */ /* 0x000fe20000000000 */
[----:B------:R-:W-:Y:S02]  /*99f0*/  SHF.L.U32 R63, R50, 0x8, RZ ;  /* 0x00000008323f7819 */ /* 0x000fe400000006ff */
[C---:B------:R-:W-:Y:S02]  /*9a00*/  PRMT R62, R51.reuse, 0x8880, RZ ;  /* 0x00008880333e7816 */ /* 0x040fe400000000ff */
[----:B------:R-:W-:Y:S02]  /*9a10*/  SHF.L.U32 R61, R51, 0x10, RZ ;  /* 0x00000010333d7819 */ /* 0x000fe400000006ff */
[----:B------:R-:W-:Y:S02]  /*9a20*/  R2UR UR5, R52 ;  /* 0x00000000340572ca */ /* 0x000fe400000e0000 */
[----:B------:R-:W-:Y:S01]  /*9a30*/  SHF.R.S32.HI R39, RZ, 0x18, R48 ;  /* 0x00000018ff277819 */ /* 0x000fe20000011430 */
[----:B------:R-:W-:Y:S01]  /*9a40*/  IMAD.SHL.U32 R48, R47, 0x100, RZ ;  /* 0x000001002f307824 */ /* 0x000fe200078e00ff */
[----:B------:R-:W-:Y:S02]  /*9a50*/  SHF.L.U32 R67, R49, 0x10, RZ ;  /* 0x0000001031437819 */ /* 0x000fe400000006ff */
[C---:B------:R-:W-:Y:S02]  /*9a60*/  PRMT R65, R50.reuse, 0x8880, RZ ;  /* 0x0000888032417816 */ /* 0x040fe400000000ff */
[----:B------:R-:W-:Y:S02]  /*9a70*/  SHF.R.S32.HI R41, RZ, 0x18, R49 ;  /* 0x00000018ff297819 */ /* 0x000fe40000011431 */
[----:B------:R-:W-:Y:S02]  /*9a80*/  SHF.L.U32 R64, R50, 0x10, RZ ;  /* 0x0000001032407819 */ /* 0x000fe400000006ff */
[----:B------:R-:W-:Y:S01]  /*9a90*/  SHF.R.S32.HI R42, RZ, 0x18, R50 ;  /* 0x00000018ff2a7819 */ /* 0x000fe20000011432 */
[----:B------:R-:W-:Y:S01]  /*9aa0*/  UIADD3 UR4, UPT, UPT, UR5, 0x1d0, URZ ;  /* 0x000001d005047890 */ /* 0x000fe2000fffe0ff */
[----:B------:R-:W-:Y:S01]  /*9ab0*/  PRMT R59, R44, 0x8880, RZ ;  /* 0x000088802c3b7816 */ /* 0x000fe200000000ff */
[C---:B-1----:R-:W-:Y:S02]  /*9ac0*/  IMAD R4, R38.reuse, R4, RZ ;  /* 0x0000000426047224 */ /* 0x042fe400078e02ff */
[----:B------:R-:W-:Y:S01]  /*9ad0*/  UPRMT UR4, UR45, 0x654, UR4 ;  /* 0x000006542d047896 */ /* 0x000fe20008000004 */
[C---:B------:R-:W-:Y:S01]  /*9ae0*/  IMAD R5, R38.reuse, R5, RZ ;  /* 0x0000000526057224 */ /* 0x040fe200078e02ff */
[----:B------:R-:W-:Y:S01]  /*9af0*/  SHF.R.S32.HI R43, RZ, 0x18, R51 ;  /* 0x00000018ff2b7819 */ /* 0x000fe20000011433 */
[----:B------:R-:W-:Y:S01]  /*9b00*/  IMAD R6, R38, R6, RZ ;  /* 0x0000000626067224 */ /* 0x000fe200078e02ff */
[----:B------:R-:W-:Y:S01]  /*9b10*/  SHF.L.U32 R51, R46, 0x8, RZ ;  /* 0x000000082e337819 */ /* 0x000fe200000006ff */
[----:B------:R-:W-:Y:S01]  /*9b20*/  IMAD R4, R0, R40, R4 ;  /* 0x0000002800047224 */ /* 0x000fe200078e0204 */
[----:B------:R-:W-:Y:S01]  /*9b30*/  MOV R0, R68 ;  /* 0x0000004400007202 */ /* 0x000fe20000000f00 */
[----:B------:R-:W-:Y:S01]  /*9b40*/  IMAD R7, R38, R7, RZ ;  /* 0x0000000726077224 */ /* 0x000fe200078e02ff */
[----:B------:R-:W-:Y:S01]  /*9b50*/  SHF.L.U32 R58, R44, 0x10, RZ ;  /* 0x000000102c3a7819 */ /* 0x000fe200000006ff */
[-C--:B------:R-:W-:Y:S01]  /*9b60*/  IMAD R5, R2, R40.reuse, R5 ;  /* 0x0000002802057224 */ /* 0x080fe200078e0205 */
[----:B------:R-:W-:Y:S01]  /*9b70*/  SYNCS.ARRIVE.TRANS64.RED.A1T0 RZ, [UR4], RZ ;  /* 0x000000ffffff79a7 */ /* 0x000fe20008100404 */
[----:B------:R-:W-:Y:S01]  /*9b80*/  IMAD R6, R3, R40, R6 ;  /* 0x0000002803067224 */ /* 0x000fe200078e0206 */
[----:B------:R-:W-:Y:S01]  /*9b90*/  SHF.R.S32.HI R2, RZ, 0x18, R67 ;  /* 0x00000018ff027819 */ /* 0x000fe20000011443 */
[C---:B------:R-:W-:Y:S01]  /*9ba0*/  IMAD R8, R38.reuse, R8, RZ ;  /* 0x0000000826087224 */ /* 0x040fe200078e02ff */
[----:B------:R-:W-:Y:S01]  /*9bb0*/  SHF.R.S32.HI R3, RZ, 0x18, R66 ;  /* 0x00000018ff037819 */ /* 0x000fe20000011442 */
[-C--:B------:R-:W-:Y:S01]  /*9bc0*/  IMAD R7, R39, R40.reuse, R7 ;  /* 0x0000002827077224 */ /* 0x080fe200078e0207 */
[----:B------:R-:W-:Y:S01]  /*9bd0*/  MOV R39, R65 ;  /* 0x0000004100277202 */ /* 0x000fe20000000f00 */
[----:B------:R-:W-:Y:S01]  /*9be0*/  IMAD R9, R38, R9, RZ ;  /* 0x0000000926097224 */ /* 0x000fe200078e02ff */
[C---:B------:R-:W-:Y:S01]  /*9bf0*/  PRMT R56, R45.reuse, 0x8880, RZ ;  /* 0x000088802d387816 */ /* 0x040fe200000000ff */
[----:B------:R-:W-:Y:S01]  /*9c00*/  IMAD R8, R0, R40, R8 ;  /* 0x0000002800087224 */ /* 0x000fe200078e0208 */
[----:B------:R-:W-:Y:S01]  /*9c10*/  SHF.L.U32 R55, R45, 0x10, RZ ;  /* 0x000000102d377819 */ /* 0x000fe200000006ff */
[----:B------:R-:W-:Y:S01]  /*9c20*/  IMAD R10, R38, R10, RZ ;  /* 0x0000000a260a7224 */ /* 0x000fe200078e02ff */
[----:B------:R-:W-:Y:S01]  /*9c30*/  PRMT R53, R46, 0x8880, RZ ;  /* 0x000088802e357816 */ /* 0x000fe200000000ff */
[----:B------:R-:W-:Y:S01]  /*9c40*/  IMAD R9, R2, R40, R9 ;  /* 0x0000002802097224 */ /* 0x000fe200078e0209 */
[----:B------:R-:W-:Y:S01]  /*9c50*/  SHF.R.S32.HI R45, RZ, 0x18, R45 ;  /* 0x00000018ff2d7819 */ /* 0x000fe2000001142d */
[----:B------:R-:W-:Y:S01]  /*9c60*/  IMAD R0, R38, R20, RZ ;  /* 0x0000001426007224 */ /* 0x000fe200078e02ff */
[----:B------:R-:W-:Y:S01]  /*9c70*/  SHF.L.U32 R52, R46, 0x10, RZ ;  /* 0x000000102e347819 */ /* 0x000fe200000006ff */
[C---:B------:R-:W-:Y:S01]  /*9c80*/  IMAD R11, R38.reuse, R11, RZ ;  /* 0x0000000b260b7224 */ /* 0x040fe200078e02ff */
[C---:B------:R-:W-:Y:S01]  /*9c90*/  PRMT R50, R47.reuse, 0x8880, RZ ;  /* 0x000088802f327816 */ /* 0x040fe200000000ff */
[C---:B------:R-:W-:Y:S01]  /*9ca0*/  IMAD R2, R38.reuse, R21, RZ ;  /* 0x0000001526027224 */ /* 0x040fe200078e02ff */
[----:B------:R-:W-:Y:S01]  /*9cb0*/  SHF.R.S32.HI R46, RZ, 0x18, R46 ;  /* 0x00000018ff2e7819 */ /* 0x000fe2000001142e */
[C---:B------:R-:W-:Y:S01]  /*9cc0*/  IMAD R20, R38.reuse, R24, RZ ;  /* 0x0000001826147224 */ /* 0x040fe200078e02ff */
[----:B------:R-:W-:Y:S01]  /*9cd0*/  SHF.L.U32 R49, R47, 0x10, RZ ;  /* 0x000000102f317819 */ /* 0x000fe200000006ff */
[C---:B------:R-:W-:Y:S01]  /*9ce0*/  IMAD R21, R38.reuse, R25, RZ ;  /* 0x0000001926157224 */ /* 0x040fe200078e02ff */
[----:B------:R-:W-:Y:S01]  /*9cf0*/  SHF.R.S32.HI R47, RZ, 0x18, R47 ;  /* 0x00000018ff2f7819 */ /* 0x000fe2000001142f */
[----:B------:R-:W-:Y:S01]  /*9d00*/  IMAD R24, R38, R28, RZ ;  /* 0x0000001c26187224 */ /* 0x000fe200078e02ff */
[----:B------:R-:W-:Y:S01]  /*9d10*/  SHF.L.U32 R57, R44, 0x8, RZ ;  /* 0x000000082c397819 */ /* 0x000fe200000006ff */
[----:B------:R-:W-:Y:S01]  /*9d20*/  IMAD R10, R3, R40, R10 ;  /* 0x00000028030a7224 */ /* 0x000fe200078e020a */
[----:B------:R-:W-:Y:S01]  /*9d30*/  SHF.R.S32.HI R44, RZ, 0x18, R44 ;  /* 0x00000018ff2c7819 */ /* 0x000fe2000001142c */
[----:B------:R-:W-:Y:S01]  /*9d40*/  IMAD R12, R38, R12, RZ ;  /* 0x0000000c260c7224 */ /* 0x000fe200078e02ff */
[----:B------:R-:W-:Y:S01]  /*9d50*/  IADD3 R36, PT, PT, R36, 0x1, RZ ;  /* 0x0000000124247810 */ /* 0x000fe20007ffe0ff */
[C---:B------:R-:W-:Y:S02]  /*9d60*/  IMAD R25, R38.reuse, R29, RZ ;  /* 0x0000001d26197224 */ /* 0x040fe400078e02ff */
[C---:B------:R-:W-:Y:S01]  /*9d70*/  IMAD R28, R38.reuse, R32, RZ ;  /* 0x00000020261c7224 */ /* 0x040fe200078e02ff */
[----:B------:R-:W-:Y:S01]  /*9d80*/  SHF.R.S32.HI R32, RZ, 0x18, R64 ;  /* 0x00000018ff207819 */ /* 0x000fe20000011440 */
[C---:B------:R-:W-:Y:S01]  /*9d90*/  IMAD R29, R38.reuse, R33, RZ ;  /* 0x00000021261d7224 */ /* 0x040fe200078e02ff */
[----:B------:R-:W-:Y:S01]  /*9da0*/  I2IP.S8.S32.SAT R33, R7, R6, RZ ;  /* 0x0000000607217239 */ /* 0x000fe200000014ff */
[----:B------:R-:W-:Y:S01]  /*9db0*/  IMAD R11, R41, R40, R11 ;  /* 0x00000028290b7224 */ /* 0x000fe200078e020b */
[----:B------:R-:W-:Y:S01]  /*9dc0*/  SHF.R.S32.HI R6, RZ, 0x18, R63 ;  /* 0x00000018ff067819 */ /* 0x000fe2000001143f */
[C---:B------:R-:W-:Y:S01]  /*9dd0*/  IMAD R13, R38.reuse, R13, RZ ;  /* 0x0000000d260d7224 */ /* 0x040fe200078e02ff */
[----:B------:R-:W-:Y:S01]  /*9de0*/  MOV R7, R62 ;  /* 0x0000003e00077202 */ /* 0x000fe20000000f00 */
[C---:B------:R-:W-:Y:S02]  /*9df0*/  IMAD R14, R38.reuse, R14, RZ ;  /* 0x0000000e260e7224 */ /* 0x040fe400078e02ff */
[C---:B------:R-:W-:Y:S02]  /*9e00*/  IMAD R3, R38.reuse, R22, RZ ;  /* 0x0000001626037224 */ /* 0x040fe400078e02ff */
[----:B------:R-:W-:Y:S02]  /*9e10*/  IMAD R12, R39, R40, R12 ;  /* 0x00000028270c7224 */ /* 0x000fe400078e020c */
[C---:B------:R-:W-:Y:S02]  /*9e20*/  IMAD R22, R38.reuse, R26, RZ ;  /* 0x0000001a26167224 */ /* 0x040fe400078e02ff */
[C---:B------:R-:W-:Y:S02]  /*9e30*/  IMAD R15, R38.reuse, R15, RZ ;  /* 0x0000000f260f7224 */ /* 0x040fe400078e02ff */
[----:B------:R-:W-:Y:S02]  /*9e40*/  IMAD R26, R38, R30, RZ ;  /* 0x0000001e261a7224 */ /* 0x000fe400078e02ff */
[----:B------:R-:W-:Y:S02]  /*9e50*/  IMAD R13, R32, R40, R13 ;  /* 0x00000028200d7224 */ /* 0x000fe400078e020d */
[C---:B------:R-:W-:Y:S01]  /*9e60*/  IMAD R30, R38.reuse, R34, RZ ;  /* 0x00000022261e7224 */ /* 0x040fe200078e02ff */
[----:B------:R-:W-:Y:S01]  /*9e70*/  I2IP.S8.S32.SAT R34, R11, R10, RZ ;  /* 0x0000000a0b227239 */ /* 0x000fe200000014ff */
[----:B------:R-:W-:Y:S01]  /*9e80*/  IMAD R16, R38, R16, RZ ;  /* 0x0000001026107224 */ /* 0x000fe200078e02ff */
[----:B------:R-:W-:Y:S01]  /*9e90*/  SHF.R.S32.HI R10, RZ, 0x18, R61 ;  /* 0x00000018ff0a7819 */ /* 0x000fe2000001143d */
[----:B------:R-:W-:Y:S01]  /*9ea0*/  IMAD R14, R6, R40, R14 ;  /* 0x00000028060e7224 */ /* 0x000fe200078e020e */
[----:B------:R-:W-:Y:S01]  /*9eb0*/  I2IP.S8.S32.SAT R61, R9, R8, R34 ;  /* 0x00000008093d7239 */ /* 0x000fe20000001422 */
[----:B------:R-:W-:Y:S01]  /*9ec0*/  IMAD R17, R38, R17, RZ ;  /* 0x0000001126117224 */ /* 0x000fe200078e02ff */
[----:B------:R-:W-:Y:S01]  /*9ed0*/  SHF.R.S32.HI R11, RZ, 0x18, R60 ;  /* 0x00000018ff0b7819 */ /* 0x000fe2000001143c */
[----:B------:R-:W-:Y:S01]  /*9ee0*/  IMAD R15, R42, R40, R15 ;  /* 0x000000282a0f7224 */ /* 0x000fe200078e020f */
[----:B------:R-:W-:Y:S01]  /*9ef0*/  I2IP.S8.S32.SAT R60, R5, R4, R33 ;  /* 0x00000004053c7239 */ /* 0x000fe20000001421 */
[C---:B------:R-:W-:Y:S01]  /*9f00*/  IMAD R18, R38.reuse, R18, RZ ;  /* 0x0000001226127224 */ /* 0x040fe200078e02ff */
[----:B------:R-:W-:Y:S01]  /*9f10*/  SHF.R.S32.HI R5, RZ, 0x18, R58 ;  /* 0x00000018ff057819 */ /* 0x000fe2000001143a */
[----:B------:R-:W-:Y:S01]  /*9f20*/  IMAD R16, R7, R40, R16 ;  /* 0x0000002807107224 */ /* 0x000fe200078e0210 */
[----:B------:R-:W-:Y:S01]  /*9f30*/  I2IP.S8.S32.SAT R14, R15, R14, RZ ;  /* 0x0000000e0f0e7239 */ /* 0x000fe200000014ff */
[----:B------:R-:W-:Y:S01]  /*9f40*/  IMAD R19, R38, R19, RZ ;  /* 0x0000001326137224 */ /* 0x000fe200078e02ff */
[----:B------:R-:W-:Y:S01]  /*9f50*/  SHF.R.S32.HI R7, RZ, 0x18, R48 ;  /* 0x00000018ff077819 */ /* 0x000fe20000011430 */
[----:B------:R-:W-:Y:S01]  /*9f60*/  IMAD R17, R10, R40, R17 ;  /* 0x000000280a117224 */ /* 0x000fe200078e0211 */
[----:B------:R-:W-:Y:S01]  /*9f70*/  I2IP.S8.S32.SAT R62, R13, R12, R14 ;  /* 0x0000000c0d3e7239 */ /* 0x000fe2000000140e */
[-C--:B------:R-:W-:Y:S01]  /*9f80*/  IMAD R18, R11, R40.reuse, R18 ;  /* 0x000000280b127224 */ /* 0x080fe200078e0212 */
[----:B------:R-:W-:Y:S01]  /*9f90*/  SHF.R.S32.HI R6, RZ, 0x18, R57 ;  /* 0x00000018ff067819 */ /* 0x000fe20000011439 */
[----:B------:R-:W-:Y:S02]  /*9fa0*/  IMAD.MOV.U32 R4, RZ, RZ, R59 ;  /* 0x000000ffff047224 */ /* 0x000fe400078e003b */
[-C--:B------:R-:W-:Y:S02]  /*9fb0*/  IMAD R19, R43, R40.reuse, R19 ;  /* 0x000000282b137224 */ /* 0x080fe400078e0213 */
[----:B------:R-:W-:Y:S01]  /*9fc0*/  IMAD R0, R4, R40, R0 ;  /* 0x0000002804007224 */ /* 0x000fe200078e0200 */
[----:B------:R-:W-:Y:S01]  /*9fd0*/  MOV R4, R56 ;  /* 0x0000003800047202 */ /* 0x000fe20000000f00 */
[----:B------:R-:W-:Y:S01]  /*9fe0*/  IMAD R23, R38, R23, RZ ;  /* 0x0000001726177224 */ /* 0x000fe200078e02ff */
[----:B------:R-:W-:Y:S01]  /*9ff0*/  I2IP.S8.S32.SAT R18, R19, R18, RZ ;  /* 0x0000001213127239 */ /* 0x000fe200000014ff */
[-C--:B------:R-:W-:Y:S01]  /*a000*/  IMAD R2, R5, R40.reuse, R2 ;  /* 0x0000002805027224 */ /* 0x080fe200078e0202 */
[----:B------:R-:W-:Y:S01]  /*a010*/  SHF.R.S32.HI R5, RZ, 0x18, R55 ;  /* 0x00000018ff057819 */ /* 0x000fe20000011437 */
[----:B------:R-:W-:Y:S01]  /*a020*/  IMAD R3, R6, R40, R3 ;  /* 0x0000002806037224 */ /* 0x000fe200078e0203 */
[----:B------:R-:W-:Y:S01]  /*a030*/  I2IP.S8.S32.SAT R63, R17, R16, R18 ;  /* 0x00000010113f7239 */ /* 0x000fe20000001412 */
[-C--:B------:R-:W-:Y:S01]  /*a040*/  IMAD R23, R44, R40.reuse, R23 ;  /* 0x000000282c177224 */ /* 0x080fe200078e0217 */
[----:B------:R-:W-:Y:S01]  /*a050*/  SHF.R.S32.HI R6, RZ, 0x18, R54 ;  /* 0x00000018ff067819 */ /* 0x000fe20000011436 */
[-C--:B------:R-:W-:Y:S01]  /*a060*/  IMAD R20, R4, R40.reuse, R20 ;  /* 0x0000002804147224 */ /* 0x080fe200078e0214 */
[----:B------:R-:W-:Y:S01]  /*a070*/  MOV R4, R53 ;  /* 0x0000003500047202 */ /* 0x000fe20000000f00 */
[----:B------:R1:W-:Y:S01]  /*a080*/  STS.128 [R69+UR44+0x5400], R60 ;  /* 0x0054003c45007988 */ /* 0x0003e20008000c2c */
[----:B------:R-:W-:Y:S01]  /*a090*/  IMAD R27, R38, R27, RZ ;  /* 0x0000001b261b7224 */ /* 0x000fe200078e02ff */
[----:B------:R-:W-:Y:S01]  /*a0a0*/  I2IP.S8.S32.SAT R3, R23, R3, RZ ;  /* 0x0000000317037239 */ /* 0x000fe200000014ff */
[-C--:B------:R-:W-:Y:S01]  /*a0b0*/  IMAD R21, R5, R40.reuse, R21 ;  /* 0x0000002805157224 */ /* 0x080fe200078e0215 */
[----:B------:R-:W-:Y:S01]  /*a0c0*/  SHF.R.S32.HI R5, RZ, 0x18, R52 ;  /* 0x00000018ff057819 */ /* 0x000fe20000011434 */
[-C--:B------:R-:W-:Y:S01]  /*a0d0*/  IMAD R22, R6, R40.reuse, R22 ;  /* 0x0000002806167224 */ /* 0x080fe200078e0216 */
[----:B------:R-:W-:Y:S01]  /*a0e0*/  SHF.R.S32.HI R6, RZ, 0x18, R49 ;  /* 0x00000018ff067819 */ /* 0x000fe20000011431 */
[-C--:B------:R-:W-:Y:S02]  /*a0f0*/  IMAD R27, R45, R40.reuse, R27 ;  /* 0x000000282d1b7224 */ /* 0x080fe400078e021b */
[-C--:B------:R-:W-:Y:S01]  /*a100*/  IMAD R24, R4, R40.reuse, R24 ;  /* 0x0000002804187224 */ /* 0x080fe200078e0218 */
[----:B------:R-:W-:Y:S01]  /*a110*/  SHF.R.S32.HI R4, RZ, 0x18, R51 ;  /* 0x00000018ff047819 */ /* 0x000fe20000011433 */
[----:B------:R-:W-:Y:S01]  /*a120*/  IMAD R25, R5, R40, R25 ;  /* 0x0000002805197224 */ /* 0x000fe200078e0219 */
[----:B------:R-:W-:Y:S01]  /*a130*/  MOV R5, R50 ;  /* 0x0000003200057202 */ /* 0x000fe20000000f00 */
[----:B------:R-:W-:Y:S02]  /*a140*/  IMAD R31, R38, R31, RZ ;  /* 0x0000001f261f7224 */ /* 0x000fe400078e02ff */
[----:B------:R-:W-:Y:S01]  /*a150*/  IMAD R26, R4, R40, R26 ;  /* 0x00000028041a7224 */ /* 0x000fe200078e021a */
[----:B------:R-:W-:Y:S01]  /*a160*/  I2IP.S8.S32.SAT R4, R2, R0, R3 ;  /* 0x0000000002047239 */ /* 0x000fe20000001403 */
[-C--:B------:R-:W-:Y:S02]  /*a170*/  IMAD R31, R46, R40.reuse, R31 ;  /* 0x000000282e1f7224 */ /* 0x080fe400078e021f */
[----:B------:R-:W-:Y:S01]  /*a180*/  IMAD R28, R5, R40, R28 ;  /* 0x00000028051c7224 */ /* 0x000fe200078e021c */
[----:B------:R-:W-:Y:S01]  /*a190*/  I2IP.S8.S32.SAT R5, R27, R22, RZ ;  /* 0x000000161b057239 */ /* 0x000fe200000014ff */
[----:B------:R-:W-:Y:S01]  /*a1a0*/  IMAD R29, R6, R40, R29 ;  /* 0x00000028061d7224 */ /* 0x000fe200078e021d */
[----:B------:R-:W-:Y:S01]  /*a1b0*/  I2IP.S8.S32.SAT R6, R31, R26, RZ ;  /* 0x0000001a1f067239 */ /* 0x000fe200000014ff */
[----:B------:R-:W-:Y:S01]  /*a1c0*/  IMAD R35, R38, R35, RZ ;  /* 0x0000002326237224 */ /* 0x000fe200078e02ff */
[----:B------:R-:W-:Y:S01]  /*a1d0*/  I2IP.S8.S32.SAT R5, R21, R20, R5 ;  /* 0x0000001415057239 */ /* 0x000fe20000001405 */
[----:B------:R-:W-:Y:S01]  /*a1e0*/  IMAD R30, R7, R40, R30 ;  /* 0x00000028071e7224 */ /* 0x000fe200078e021e */
[----:B------:R-:W-:Y:S01]  /*a1f0*/  I2IP.S8.S32.SAT R6, R25, R24, R6 ;  /* 0x0000001819067239 */ /* 0x000fe20000001406 */
[----:B------:R-:W-:Y:S05]  /*a200*/  IMAD R35, R47, R40, R35 ;  /* 0x000000282f237224 */ /* 0x000fea00078e0223 */
[----:B------:R-:W-:Y:S04]  /*a210*/  I2IP.S8.S32.SAT R7, R35, R30, RZ ;  /* 0x0000001e23077239 */ /* 0x000fe800000014ff */
[----:B------:R-:W-:Y:S05]  /*a220*/  I2IP.S8.S32.SAT R7, R29, R28, R7 ;  /* 0x0000001c1d077239 */ /* 0x000fea0000001407 */
        /* <DEDUP_REMOVED lines=18> */
.L_x_147:
[----:B------:R-:W-:Y:S05]  /*a350*/  BSYNC.RECONVERGENT B0 ;  /* 0x0000000000007941 */ /* 0x000fea0003800200 */
.L_x_146:
[----:B------:R-:W-:Y:S01]  /*a360*/  R2UR UR4, R80 ;  /* 0x00000000500472ca */ /* 0x000fe200000e0000 */
[----:B------:R-:W-:Y:S01]  /*a370*/  BAR.SYNC.DEFER_BLOCKING 0x1, 0x80 ;  /* 0x0042000000007b1d */ /* 0x000fe20000010000 */
[----:B------:R-:W-:Y:S01]  /*a380*/  ISETP.NE.AND P0, PT, R81, 0x2, PT ;  /* 0x000000025100780c */ /* 0x000fe20003f05270 */
[----:B------:R-:W-:Y:S01]  /*a390*/  UISETP.NE.AND UP0, UPT, UR46, URZ, UPT ;  /* 0x000000ff2e00728c */ /* 0x000fe2000bf05270 */
[----:B------:R-:W-:Y:S01]  /*a3a0*/  ISETP.NE.AND P1, PT, R36, 0x4, PT ;  /* 0x000000042400780c */ /* 0x000fe20003f25270 */
[----:B------:R-:W-:Y:S01]  /*a3b0*/  UIADD3 UR16, UPT, UPT, UR38, UR61, URZ ;  /* 0x0000003d26107290 */ /* 0x000fe2000fffe0ff */
[----:B------:R-:W-:Y:S02]  /*a3c0*/  SEL R2, RZ, 0x1, P0 ;  /* 0x00000001ff027807 */ /* 0x000fe40000000000 */
[----:B------:R-:W-:Y:S02]  /*a3d0*/  SEL R0, RZ, 0x1, P1 ;  /* 0x00000001ff007807 */ /* 0x000fe40000800000 */
[----:B------:R-:W-:Y:S02]  /*a3e0*/  LOP3.LUT R85, R85, R2, RZ, 0x3c, !PT ;  /* 0x0000000255557212 */ /* 0x000fe400078e3cff */
[----:B------:R-:W-:Y:S01]  /*a3f0*/  LOP3.LUT R86, R86, R0, RZ, 0x3c, !PT ;  /* 0x0000000056567212 */ /* 0x000fe200078e3cff */
[----:B------:R-:W-:Y:S01]  /*a400*/  UIADD3 UR20, UPT, UPT, UR37, UR4, URZ ;  /* 0x0000000425147290 */ /* 0x000fe2000fffe0ff */
[----:B------:R-:W-:Y:S02]  /*a410*/  SEL R81, R81, RZ, P0 ;  /* 0x000000ff51517207 */ /* 0x000fe40000000000 */
[----:B------:R-:W-:Y:S01]  /*a420*/  SEL R36, R36, RZ, P1 ;  /* 0x000000ff24247207 */ /* 0x000fe20000800000 */
[----:B------:R-:W-:Y:S01]  /*a430*/  UMOV UR36, UR59 ;  /* 0x0000003b00247c82 */ /* 0x000fe20008000000 */
[----:B------:R-:W-:Y:S07]  /*a440*/  BRA.U UP0, `(.L_x_148) ;  /* 0xffffffb900dc7547 */ /* 0x000fee000b83ffff */
[----:B------:R-:W-:Y:S05]  /*a450*/  EXIT ;  /* 0x000000000000794d */ /* 0x000fea0003800000 */
.L_x_25:
[----:B--2---:R2:W3:Y:S02]  /*a460*/  SYNCS.PHASECHK.TRANS64.TRYWAIT P0, [R0+URZ+0x200], R2 ;  /* 0x00020002000075a7 */ /* 0x0044e400080011ff */
[----:B---3--:R-:W-:Y:S05]  /*a470*/  @!P0 NANOSLEEP.SYNCS 0x989680 ;  /* 0x009896800000895d */ /* 0x008fea0003900000 */
[----:B------:R-:W3:Y:S02]  /*a480*/  @!P0 SYNCS.PHASECHK.TRANS64 P0, [R0+URZ+0x200], R2 ;  /* 0x00020002000085a7 */ /* 0x000ee400080010ff */
[----:B---3--:R-:W-:Y:S05]  /*a490*/  @!P0 BRA `(.L_x_25) ;  /* 0xfffffffc00f08947 */ /* 0x008fea000383ffff */
[----:B------:R-:W-:Y:S05]  /*a4a0*/  BRA `(.L_x_149) ;  /* 0xffffff78006c7947 */ /* 0x000fea000383ffff */
.L_x_28:
[----:B-1----:R-:W-:-:S07]  /*a4b0*/  MOV R0, UR33 ;  /* 0x0000002100007c02 */ /* 0x002fce0008000f00 */
.L_x_150:
[----:B-1----:R1:W2:Y:S02]  /*a4c0*/  SYNCS.PHASECHK.TRANS64.TRYWAIT P0, [R0+URZ+0xa0], R3 ;  /* 0x0000a003000075a7 */ /* 0x0022a400080011ff */
[----:B--2---:R-:W-:Y:S05]  /*a4d0*/  @!P0 NANOSLEEP.SYNCS 0x989680 ;  /* 0x009896800000895d */ /* 0x004fea0003900000 */
[----:B------:R-:W2:Y:S02]  /*a4e0*/  @!P0 SYNCS.PHASECHK.TRANS64 P0, [R0+URZ+0xa0], R3 ;  /* 0x0000a003000085a7 */ /* 0x000ea400080010ff */
[----:B--2---:R-:W-:Y:S05]  /*a4f0*/  @!P0 BRA `(.L_x_150) ;  /* 0xfffffffc00f08947 */ /* 0x004fea000383ffff */
[----:B------:R-:W-:Y:S05]  /*a500*/  BRA `(.L_x_27) ;  /* 0xffffff7800b87947 */ /* 0x000fea000383ffff */
.L_x_35:
[----:B-1----:R-:W-:-:S07]  /*a510*/  MOV R0, UR17 ;  /* 0x0000001100007c02 */ /* 0x002fce0008000f00 */
.L_x_151:
[----:B-1----:R1:W2:Y:S02]  /*a520*/  SYNCS.PHASECHK.TRANS64.TRYWAIT P0, [R0+URZ+0xa0], R3 ;  /* 0x0000a003000075a7 */ /* 0x0022a400080011ff */
[----:B--2---:R-:W-:Y:S05]  /*a530*/  @!P0 NANOSLEEP.SYNCS 0x989680 ;  /* 0x009896800000895d */ /* 0x004fea0003900000 */
[----:B------:R-:W2:Y:S02]  /*a540*/  @!P0 SYNCS.PHASECHK.TRANS64 P0, [R0+URZ+0xa0], R3 ;  /* 0x0000a003000085a7 */ /* 0x000ea400080010ff */
[----:B--2---:R-:W-:Y:S05]  /*a550*/  @!P0 BRA `(.L_x_151) ;  /* 0xfffffffc00f08947 */ /* 0x004fea000383ffff */
[----:B------:R-:W-:Y:S05]  /*a560*/  BRA `(.L_x_34) ;  /* 0xffffff7c00787947 */ /* 0x000fea000383ffff */
.L_x_40:
[----:B-1----:R1:W2:Y:S02]  /*a570*/  SYNCS.PHASECHK.TRANS64.TRYWAIT P0, [R3+URZ+0x190], R0 ;  /* 0x00019000030075a7 */ /* 0x0022a400080011ff */
[----:B--2---:R-:W-:Y:S05]  /*a580*/  @!P0 NANOSLEEP.SYNCS 0x989680 ;  /* 0x009896800000895d */ /* 0x004fea0003900000 */
[----:B------:R-:W2:Y:S02]  /*a590*/  @!P0 SYNCS.PHASECHK.TRANS64 P0, [R3+URZ+0x190], R0 ;  /* 0x00019000030085a7 */ /* 0x000ea400080010ff */
[----:B--2---:R-:W-:Y:S05]  /*a5a0*/  @!P0 BRA `(.L_x_40) ;  /* 0xfffffffc00f08947 */ /* 0x004fea000383ffff */
[----:B------:R-:W-:Y:S05]  /*a5b0*/  BRA `(.L_x_152) ;  /* 0xffffff8000207947 */ /* 0x000fea000383ffff */
.L_x_44:
[----:B------:R-:W-:-:S07]  /*a5c0*/  MOV R0, UR4 ;  /* 0x0000000400007c02 */ /* 0x000fce0008000f00 */
.L_x_153:
[----:B-1----:R1:W2:Y:S02]  /*a5d0*/  SYNCS.PHASECHK.TRANS64.TRYWAIT P0, [R0+URZ], R2 ;  /* 0x00000002000075a7 */ /* 0x0022a400080011ff */
[----:B--2---:R-:W-:Y:S05]  /*a5e0*/  @!P0 NANOSLEEP.SYNCS 0x989680 ;  /* 0x009896800000895d */ /* 0x004fea0003900000 */
[----:B------:R-:W2:Y:S02]  /*a5f0*/  @!P0 SYNCS.PHASECHK.TRANS64 P0, [R0+URZ], R2 ;  /* 0x00000002000085a7 */ /* 0x000ea400080010ff */
[----:B--2---:R-:W-:Y:S05]  /*a600*/  @!P0 BRA `(.L_x_153) ;  /* 0xfffffffc00f08947 */ /* 0x004fea000383ffff */
[----:B------:R-:W-:Y:S05]  /*a610*/  BRA `(.L_x_154) ;  /* 0xffffff8400c87947 */ /* 0x000fea000383ffff */
.L_x_45:
[----:B------:R-:W-:-:S07]  /*a620*/  MOV R0, UR5 ;  /* 0x0000000500007c02 */ /* 0x000fce0008000f00 */
.L_x_155:
[----:B-1----:R1:W2:Y:S02]  /*a630*/  SYNCS.PHASECHK.TRANS64.TRYWAIT P0, [R0+URZ], R3 ;  /* 0x00000003000075a7 */ /* 0x0022a400080011ff */
[----:B--2---:R-:W-:Y:S05]  /*a640*/  @!P0 NANOSLEEP.SYNCS 0x989680 ;  /* 0x009896800000895d */ /* 0x004fea0003900000 */
[----:B------:R-:W2:Y:S02]  /*a650*/  @!P0 SYNCS.PHASECHK.TRANS64 P0, [R0+URZ], R3 ;  /* 0x00000003000085a7 */ /* 0x000ea400080010ff */
[----:B--2---:R-:W-:Y:S05]  /*a660*/  @!P0 BRA `(.L_x_155) ;  /* 0xfffffffc00f08947 */ /* 0x004fea000383ffff */
[----:B------:R-:W-:Y:S05]  /*a670*/  BRA `(.L_x_156) ;  /* 0xffffff8400d47947 */ /* 0x000fea000383ffff */
.L_x_46:
[----:B------:R-:W-:-:S07]  /*a680*/  MOV R0, UR5 ;  /* 0x0000000500007c02 */ /* 0x000fce0008000f00 */
.L_x_157:
[----:B-1----:R1:W2:Y:S02]  /*a690*/  SYNCS.PHASECHK.TRANS64.TRYWAIT P0, [R0+URZ], R3 ;  /* 0x00000003000075a7 */ /* 0x0022a400080011ff */
[----:B--2---:R-:W-:Y:S05]  /*a6a0*/  @!P0 NANOSLEEP.SYNCS 0x989680 ;  /* 0x009896800000895d */ /* 0x004fea0003900000 */
[----:B------:R-:W2:Y:S02]  /*a6b0*/  @!P0 SYNCS.PHASECHK.TRANS64 P0, [R0+URZ], R3 ;  /* 0x00000003000085a7 */ /* 0x000ea400080010ff */
[----:B--2---:R-:W-:Y:S05]  /*a6c0*/  @!P0 BRA `(.L_x_157) ;  /* 0xfffffffc00f08947 */ /* 0x004fea000383ffff */
[----:B------:R-:W-:Y:S05]  /*a6d0*/  BRA `(.L_x_158) ;  /* 0xffffff8400e07947 */ /* 0x000fea000383ffff */
.L_x_47:
[----:B------:R-:W-:-:S07]  /*a6e0*/  MOV R0, UR5 ;  /* 0x0000000500007c02 */ /* 0x000fce0008000f00 */
.L_x_159:
[----:B-1----:R1:W2:Y:S02]  /*a6f0*/  SYNCS.PHASECHK.TRANS64.TRYWAIT P0, [R0+URZ], R3 ;  /* 0x00000003000075a7 */ /* 0x0022a400080011ff */
[----:B--2---:R-:W-:Y:S05]  /*a700*/  @!P0 NANOSLEEP.SYNCS 0x989680 ;  /* 0x009896800000895d */ /* 0x004fea0003900000 */
[----:B------:R-:W2:Y:S02]  /*a710*/  @!P0 SYNCS.PHASECHK.TRANS64 P0, [R0+URZ], R3 ;  /* 0x00000003000085a7 */ /* 0x000ea400080010ff */
[----:B--2---:R-:W-:Y:S05]  /*a720*/  @!P0 BRA `(.L_x_159) ;  /* 0xfffffffc00f08947 */ /* 0x004fea000383ffff */
[----:B------:R-:W-:Y:S05]  /*a730*/  BRA `(.L_x_160) ;  /* 0xffffff8400ec7947 */ /* 0x000fea000383ffff */
.L_x_48:
[----:B------:R-:W-:-:S07]  /*a740*/  MOV R0, UR5 ;  /* 0x0000000500007c02 */ /* 0x000fce0008000f00 */
.L_x_161:
[----:B-1----:R1:W2:Y:S02]  /*a750*/  SYNCS.PHASECHK.TRANS64.TRYWAIT P0, [R0+URZ], R3 ;  /* 0x00000003000075a7 */ /* 0x0022a400080011ff */
[----:B--2---:R-:W-:Y:S05]  /*a760*/  @!P0 NANOSLEEP.SYNCS 0x989680 ;  /* 0x009896800000895d */ /* 0x004fea0003900000 */
[----:B------:R-:W2:Y:S02]  /*a770*/  @!P0 SYNCS.PHASECHK.TRANS64 P0, [R0+URZ], R3 ;  /* 0x00000003000085a7 */ /* 0x000ea400080010ff */
[----:B--2---:R-:W-:Y:S05]  /*a780*/  @!P0 BRA `(.L_x_161) ;  /* 0xfffffffc00f08947 */ /* 0x004fea000383ffff */
[----:B------:R-:W-:Y:S05]  /*a790*/  BRA `(.L_x_162) ;  /* 0xffffff8400f87947 */ /* 0x000fea000383ffff */
.L_x_49:
[----:B------:R-:W-:-:S07]  /*a7a0*/  MOV R0, UR5 ;  /* 0x0000000500007c02 */ /* 0x000fce0008000f00 */
.L_x_163:
[----:B-1----:R1:W2:Y:S02]  /*a7b0*/  SYNCS.PHASECHK.TRANS64.TRYWAIT P0, [R0+URZ], R3 ;  /* 0x00000003000075a7 */ /* 0x0022a400080011ff */
[----:B--2---:R-:W-:Y:S05]  /*a7c0*/  @!P0 NANOSLEEP.SYNCS 0x989680 ;  /* 0x009896800000895d */ /* 0x004fea0003900000 */
[----:B------:R-:W2:Y:S02]  /*a7d0*/  @!P0 SYNCS.PHASECHK.TRANS64 P0, [R0+URZ], R3 ;  /* 0x00000003000085a7 */ /* 0x000ea400080010ff */
[----:B--2---:R-:W-:Y:S05]  /*a7e0*/  @!P0 BRA `(.L_x_163) ;  /* 0xfffffffc00f08947 */ /* 0x004fea000383ffff */
[----:B------:R-:W-:Y:S05]  /*a7f0*/  BRA `(.L_x_164) ;  /* 0xffffff8800047947 */ /* 0x000fea000383ffff */
.L_x_50:
[----:B------:R-:W-:-:S07]  /*a800*/  MOV R0, UR5 ;  /* 0x0000000500007c02 */ /* 0x000fce0008000f00 */
.L_x_165:
[----:B-1----:R1:W2:Y:S02]  /*a810*/  SYNCS.PHASECHK.TRANS64.TRYWAIT P0, [R0+URZ], R3 ;  /* 0x00000003000075a7 */ /* 0x0022a400080011ff */
[----:B--2---:R-:W-:Y:S05]  /*a820*/  @!P0 NANOSLEEP.SYNCS 0x989680 ;  /* 0x009896800000895d */ /* 0x004fea0003900000 */
[----:B------:R-:W2:Y:S02]  /*a830*/  @!P0 SYNCS.PHASECHK.TRANS64 P0, [R0+URZ], R3 ;  /* 0x00000003000085a7 */ /* 0x000ea400080010ff */
[----:B--2---:R-:W-:Y:S05]  /*a840*/  @!P0 BRA `(.L_x_165) ;  /* 0xfffffffc00f08947 */ /* 0x004fea000383ffff */
[----:B------:R-:W-:Y:S05]  /*a850*/  BRA `(.L_x_166) ;  /* 0xffffff8800107947 */ /* 0x000fea000383ffff */
.L_x_51:
[----:B------:R-:W-:-:S07]  /*a860*/  MOV R0, UR5 ;  /* 0x0000000500007c02 */ /* 0x000fce0008000f00 */
.L_x_167:
[----:B-1----:R1:W2:Y:S02]  /*a870*/  SYNCS.PHASECHK.TRANS64.TRYWAIT P0, [R0+URZ], R3 ;  /* 0x00000003000075a7 */ /* 0x0022a400080011ff */
[----:B--2---:R-:W-:Y:S05]  /*a880*/  @!P0 NANOSLEEP.SYNCS 0x989680 ;  /* 0x009896800000895d */ /* 0x004fea0003900000 */
[----:B------:R-:W2:Y:S02]  /*a890*/  @!P0 SYNCS.PHASECHK.TRANS64 P0, [R0+URZ], R3 ;  /* 0x00000003000085a7 */ /* 0x000ea400080010ff */
[----:B--2---:R-:W-:Y:S05]  /*a8a0*/  @!P0 BRA `(.L_x_167) ;  /* 0xfffffffc00f08947 */ /* 0x004fea000383ffff */
[----:B------:R-:W-:Y:S05]  /*a8b0*/  BRA `(.L_x_168) ;  /* 0xffffff88001c7947 */ /* 0x000fea000383ffff */
.L_x_52:
[----:B------:R-:W-:-:S07]  /*a8c0*/  MOV R0, UR5 ;  /* 0x0000000500007c02 */ /* 0x000fce0008000f00 */
.L_x_169:
[----:B-1----:R1:W2:Y:S02]  /*a8d0*/  SYNCS.PHASECHK.TRANS64.TRYWAIT P0, [R0+URZ], R3 ;  /* 0x00000003000075a7 */ /* 0x0022a400080011ff */
[----:B--2---:R-:W-:Y:S05]  /*a8e0*/  @!P0 NANOSLEEP.SYNCS 0x989680 ;  /* 0x009896800000895d */ /* 0x004fea0003900000 */
[----:B------:R-:W2:Y:S02]  /*a8f0*/  @!P0 SYNCS.PHASECHK.TRANS64 P0, [R0+URZ], R3 ;  /* 0x00000003000085a7 */ /* 0x000ea400080010ff */
[----:B--2---:R-:W-:Y:S05]  /*a900*/  @!P0 BRA `(.L_x_169) ;  /* 0xfffffffc00f08947 */ /* 0x004fea000383ffff */
[----:B------:R-:W-:Y:S05]  /*a910*/  BRA `(.L_x_170) ;  /* 0xffffff8800287947 */ /* 0x000fea000383ffff */
.L_x_53:
[----:B------:R-:W-:-:S07]  /*a920*/  MOV R0, UR5 ;  /* 0x0000000500007c02 */ /* 0x000fce0008000f00 */
.L_x_171:
[----:B-1----:R1:W2:Y:S02]  /*a930*/  SYNCS.PHASECHK.TRANS64.TRYWAIT P0, [R0+URZ], R3 ;  /* 0x00000003000075a7 */ /* 0x0022a400080011ff */
[----:B--2---:R-:W-:Y:S05]  /*a940*/  @!P0 NANOSLEEP.SYNCS 0x989680 ;  /* 0x009896800000895d */ /* 0x004fea0003900000 */
[----:B------:R-:W2:Y:S02]  /*a950*/  @!P0 SYNCS.PHASECHK.TRANS64 P0, [R0+URZ], R3 ;  /* 0x00000003000085a7 */ /* 0x000ea400080010ff */
[----:B--2---:R-:W-:Y:S05]  /*a960*/  @!P0 BRA `(.L_x_171) ;  /* 0xfffffffc00f08947 */ /* 0x004fea000383ffff */
[----:B------:R-:W-:Y:S05]  /*a970*/  BRA `(.L_x_172) ;  /* 0xffffff8800347947 */ /* 0x000fea000383ffff */
.L_x_54:
[----:B------:R-:W-:-:S07]  /*a980*/  MOV R0, UR5 ;  /* 0x0000000500007c02 */ /* 0x000fce0008000f00 */
.L_x_173:
[----:B-1----:R1:W2:Y:S02]  /*a990*/  SYNCS.PHASECHK.TRANS64.TRYWAIT P0, [R0+URZ], R3 ;  /* 0x00000003000075a7 */ /* 0x0022a400080011ff */
[----:B--2---:R-:W-:Y:S05]  /*a9a0*/  @!P0 NANOSLEEP.SYNCS 0x989680 ;  /* 0x009896800000895d */ /* 0x004fea0003900000 */
[----:B------:R-:W2:Y:S02]  /*a9b0*/  @!P0 SYNCS.PHASECHK.TRANS64 P0, [R0+URZ], R3 ;  /* 0x00000003000085a7 */ /* 0x000ea400080010ff */
[----:B--2---:R-:W-:Y:S05]  /*a9c0*/  @!P0 BRA `(.L_x_173) ;  /* 0xfffffffc00f08947 */ /* 0x004fea000383ffff */
[----:B------:R-:W-:Y:S05]  /*a9d0*/  BRA `(.L_x_174) ;  /* 0xffffff8800407947 */ /* 0x000fea000383ffff */
.L_x_55:
[----:B------:R-:W-:-:S07]  /*a9e0*/  MOV R0, UR5 ;  /* 0x0000000500007c02 */ /* 0x000fce0008000f00 */
.L_x_175:
[----:B-1----:R1:W2:Y:S02]  /*a9f0*/  SYNCS.PHASECHK.TRANS64.TRYWAIT P0, [R0+URZ], R3 ;  /* 0x00000003000075a7 */ /* 0x0022a400080011ff */
[----:B--2---:R-:W-:Y:S05]  /*aa00*/  @!P0 NANOSLEEP.SYNCS 0x989680 ;  /* 0x009896800000895d */ /* 0x004fea0003900000 */
[----:B------:R-:W2:Y:S02]  /*aa10*/  @!P0 SYNCS.PHASECHK.TRANS64 P0, [R0+URZ], R3 ;  /* 0x00000003000085a7 */ /* 0x000ea400080010ff */
[----:B--2---:R-:W-:Y:S05]  /*aa20*/  @!P0 BRA `(.L_x_175) ;  /* 0xfffffffc00f08947 */ /* 0x004fea000383ffff */
[----:B------:R-:W-:Y:S05]  /*aa30*/  BRA `(.L_x_176) ;  /* 0xffffff88004c7947 */ /* 0x000fea000383ffff */
.L_x_56:
[----:B------:R-:W-:-:S07]  /*aa40*/  MOV R0, UR5 ;  /* 0x0000000500007c02 */ /* 0x000fce0008000f00 */
.L_x_177:
[----:B-1----:R1:W2:Y:S02]  /*aa50*/  SYNCS.PHASECHK.TRANS64.TRYWAIT P0, [R0+URZ], R3 ;  /* 0x00000003000075a7 */ /* 0x0022a400080011ff */
[----:B--2---:R-:W-:Y:S05]  /*aa60*/  @!P0 NANOSLEEP.SYNCS 0x989680 ;  /* 0x009896800000895d */ /* 0x004fea0003900000 */
[----:B------:R-:W2:Y:S02]  /*aa70*/  @!P0 SYNCS.PHASECHK.TRANS64 P0, [R0+URZ], R3 ;  /* 0x00000003000085a7 */ /* 0x000ea400080010ff */
[----:B--2---:R-:W-:Y:S05]  /*aa80*/  @!P0 BRA `(.L_x_177) ;  /* 0xfffffffc00f08947 */ /* 0x004fea000383ffff */
[----:B------:R-:W-:Y:S05]  /*aa90*/  BRA `(.L_x_178) ;  /* 0xffffff8800587947 */ /* 0x000fea000383ffff */
.L_x_57:
[----:B------:R-:W-:-:S07]  /*aaa0*/  MOV R0, UR5 ;  /* 0x0000000500007c02 */ /* 0x000fce0008000f00 */
.L_x_179:
[----:B-1----:R1:W2:Y:S02]  /*aab0*/  SYNCS.PHASECHK.TRANS64.TRYWAIT P0, [R0+URZ], R3 ;  /* 0x00000003000075a7 */ /* 0x0022a400080011ff */
[----:B--2---:R-:W-:Y:S05]  /*aac0*/  @!P0 NANOSLEEP.SYNCS 0x989680 ;  /* 0x009896800000895d */ /* 0x004fea0003900000 */
[----:B------:R-:W2:Y:S02]  /*aad0*/  @!P0 SYNCS.PHASECHK.TRANS64 P0, [R0+URZ], R3 ;  /* 0x00000003000085a7 */ /* 0x000ea400080010ff */
[----:B--2---:R-:W-:Y:S05]  /*aae0*/  @!P0 BRA `(.L_x_179) ;  /* 0xfffffffc00f08947 */ /* 0x004fea000383ffff */
[----:B------:R-:W-:Y:S05]  /*aaf0*/  BRA `(.L_x_180) ;  /* 0xffffff8800647947 */ /* 0x000fea000383ffff */
.L_x_58:
[----:B------:R-:W-:-:S07]  /*ab00*/  MOV R0, UR5 ;  /* 0x0000000500007c02 */ /* 0x000fce0008000f00 */
.L_x_181:
[----:B-1----:R1:W2:Y:S02]  /*ab10*/  SYNCS.PHASECHK.TRANS64.TRYWAIT P0, [R0+URZ], R3 ;  /* 0x00000003000075a7 */ /* 0x0022a400080011ff */
[----:B--2---:R-:W-:Y:S05]  /*ab20*/  @!P0 NANOSLEEP.SYNCS 0x989680 ;  /* 0x009896800000895d */ /* 0x004fea0003900000 */
[----:B------:R-:W2:Y:S02]  /*ab30*/  @!P0 SYNCS.PHASECHK.TRANS64 P0, [R0+URZ], R3 ;  /* 0x00000003000085a7 */ /* 0x000ea400080010ff */
[----:B--2---:R-:W-:Y:S05]  /*ab40*/  @!P0 BRA `(.L_x_181) ;  /* 0xfffffffc00f08947 */ /* 0x004fea000383ffff */
[----:B------:R-:W-:Y:S05]  /*ab50*/  BRA `(.L_x_182) ;  /* 0xffffff8800707947 */ /* 0x000fea000383ffff */
.L_x_59:
[----:B------:R-:W-:-:S07]  /*ab60*/  MOV R0, UR5 ;  /* 0x0000000500007c02 */ /* 0x000fce0008000f00 */
.L_x_183:
[----:B-1----:R1:W2:Y:S02]  /*ab70*/  SYNCS.PHASECHK.TRANS64.TRYWAIT P0, [R0+URZ], R3 ;  /* 0x00000003000075a7 */ /* 0x0022a400080011ff */
[----:B--2---:R-:W-:Y:S05]  /*ab80*/  @!P0 NANOSLEEP.SYNCS 0x989680 ;  /* 0x009896800000895d */ /* 0x004fea0003900000 */
[----:B------:R-:W2:Y:S02]  /*ab90*/  @!P0 SYNCS.PHASECHK.TRANS64 P0, [R0+URZ], R3 ;  /* 0x00000003000085a7 */ /* 0x000ea400080010ff */
[----:B--2---:R-:W-:Y:S05]  /*aba0*/  @!P0 BRA `(.L_x_183) ;  /* 0xfffffffc00f08947 */ /* 0x004fea000383ffff */
[----:B------:R-:W-:Y:S05]  /*abb0*/  BRA `(.L_x_184) ;  /* 0xffffff88007c7947 */ /* 0x000fea000383ffff */
.L_x_60:
[----:B------:R-:W-:-:S07]  /*abc0*/  MOV R0, UR5 ;  /* 0x0000000500007c02 */ /* 0x000fce0008000f00 */
.L_x_185:
[----:B-1----:R1:W2:Y:S02]  /*abd0*/  SYNCS.PHASECHK.TRANS64.TRYWAIT P0, [R0+URZ], R3 ;  /* 0x00000003000075a7 */ /* 0x0022a400080011ff */
[----:B--2---:R-:W-:Y:S05]  /*abe0*/  @!P0 NANOSLEEP.SYNCS 0x989680 ;  /* 0x009896800000895d */ /* 0x004fea0003900000 */
[----:B------:R-:W2:Y:S02]  /*abf0*/  @!P0 SYNCS.PHASECHK.TRANS64 P0, [R0+URZ], R3 ;  /* 0x00000003000085a7 */ /* 0x000ea400080010ff */
[----:B--2---:R-:W-:Y:S05]  /*ac00*/  @!P0 BRA `(.L_x_185) ;  /* 0xfffffffc00f08947 */ /* 0x004fea000383ffff */
[----:B------:R-:W-:Y:S05]  /*ac10*/  BRA `(.L_x_186) ;  /* 0xffffff8800887947 */ /* 0x000fea000383ffff */
.L_x_61:
[----:B------:R-:W-:-:S07]  /*ac20*/  MOV R0, UR5 ;  /* 0x0000000500007c02 */ /* 0x000fce0008000f00 */
.L_x_187:
[----:B-1----:R1:W2:Y:S02]  /*ac30*/  SYNCS.PHASECHK.TRANS64.TRYWAIT P0, [R0+URZ], R3 ;  /* 0x00000003000075a7 */ /* 0x0022a400080011ff */
[----:B--2---:R-:W-:Y:S05]  /*ac40*/  @!P0 NANOSLEEP.SYNCS 0x989680 ;  /* 0x009896800000895d */ /* 0x004fea0003900000 */
[----:B------:R-:W2:Y:S02]  /*ac50*/  @!P0 SYNCS.PHASECHK.TRANS64 P0, [R0+URZ], R3 ;  /* 0x00000003000085a7 */ /* 0x000ea400080010ff */
[----:B--2---:R-:W-:Y:S05]  /*ac60*/  @!P0 BRA `(.L_x_187) ;  /* 0xfffffffc00f08947 */ /* 0x004fea000383ffff */
[----:B------:R-:W-:Y:S05]  /*ac70*/  BRA `(.L_x_188) ;  /* 0xffffff8800947947 */ /* 0x000fea000383ffff */
.L_x_62:
[----:B------:R-:W-:-:S07]  /*ac80*/  MOV R0, UR5 ;  /* 0x0000000500007c02 */ /* 0x000fce0008000f00 */
.L_x_189:
[----:B-1----:R1:W2:Y:S02]  /*ac90*/  SYNCS.PHASECHK.TRANS64.TRYWAIT P0, [R0+URZ], R3 ;  /* 0x00000003000075a7 */ /* 0x0022a400080011ff */
[----:B--2---:R-:W-:Y:S05]  /*aca0*/  @!P0 NANOSLEEP.SYNCS 0x989680 ;  /* 0x009896800000895d */ /* 0x004fea0003900000 */
[----:B------:R-:W2:Y:S02]  /*acb0*/  @!P0 SYNCS.PHASECHK.TRANS64 P0, [R0+URZ], R3 ;  /* 0x00000003000085a7 */ /* 0x000ea400080010ff */
[----:B--2---:R-:W-:Y:S05]  /*acc0*/  @!P0 BRA `(.L_x_189) ;  /* 0xfffffffc00f08947 */ /* 0x004fea000383ffff */
[----:B------:R-:W-:Y:S05]  /*acd0*/  BRA `(.L_x_190) ;  /* 0xffffff8800a07947 */ /* 0x000fea000383ffff */
.L_x_65:
[----:B-1----:R1:W2:Y:S02]  /*ace0*/  SYNCS.PHASECHK.TRANS64.TRYWAIT P0, [R2+URZ+0x1f0], R4 ;  /* 0x0001f004020075a7 */ /* 0x0022a400080011ff */
[----:B--2---:R-:W-:Y:S05]  /*acf0*/  @!P0 NANOSLEEP.SYNCS 0x989680 ;  /* 0x009896800000895d */ /* 0x004fea0003900000 */
[----:B------:R-:W2:Y:S02]  /*ad00*/  @!P0 SYNCS.PHASECHK.TRANS64 P0, [R2+URZ+0x1f0], R4 ;  /* 0x0001f004020085a7 */ /* 0x000ea400080010ff */
[----:B--2---:R-:W-:Y:S05]  /*ad10*/  @!P0 BRA `(.L_x_65) ;  /* 0xfffffffc00f08947 */ /* 0x004fea000383ffff */
[----:B------:R-:W-:Y:S05]  /*ad20*/  BRA `(.L_x_191) ;  /* 0xffffff8800fc7947 */ /* 0x000fea000383ffff */
.L_x_66:
[----:B------:R-:W-:-:S07]  /*ad30*/  MOV R2, UR4 ;  /* 0x0000000400027c02 */ /* 0x000fce0008000f00 */
.L_x_192:
[----:B-1----:R1:W2:Y:S02]  /*ad40*/  SYNCS.PHASECHK.TRANS64.TRYWAIT P0, [R2+URZ+0x1a0], R5 ;  /* 0x0001a005020075a7 */ /* 0x0022a400080011ff */
[----:B--2---:R-:W-:Y:S05]  /*ad50*/  @!P0 NANOSLEEP.SYNCS 0x989680 ;  /* 0x009896800000895d */ /* 0x004fea0003900000 */
[----:B------:R-:W2:Y:S02]  /*ad60*/  @!P0 SYNCS.PHASECHK.TRANS64 P0, [R2+URZ+0x1a0], R5 ;  /* 0x0001a005020085a7 */ /* 0x000ea400080010ff */
[----:B--2---:R-:W-:Y:S05]  /*ad70*/  @!P0 BRA `(.L_x_192) ;  /* 0xfffffffc00f08947 */ /* 0x004fea000383ffff */
[----:B------:R-:W-:Y:S05]  /*ad80*/  BRA `(.L_x_193) ;  /* 0xffffff8c000c7947 */ /* 0x000fea000383ffff */
.L_x_67:
[----:B-1----:R1:W2:Y:S02]  /*ad90*/  SYNCS.PHASECHK.TRANS64.TRYWAIT P1, [R2+URZ+0x190], R4 ;  /* 0x00019004020075a7 */ /* 0x0022a400080211ff */
[----:B--2---:R-:W-:Y:S05]  /*ada0*/  @!P1 NANOSLEEP.SYNCS 0x989680 ;  /* 0x009896800000995d */ /* 0x004fea0003900000 */
[----:B------:R-:W2:Y:S02]  /*adb0*/  @!P1 SYNCS.PHASECHK.TRANS64 P1, [R2+URZ+0x190], R4 ;  /* 0x00019004020095a7 */ /* 0x000ea400080210ff */
[----:B--2---:R-:W-:Y:S05]  /*adc0*/  @!P1 BRA `(.L_x_67) ;  /* 0xfffffffc00f09947 */ /* 0x004fea000383ffff */
[----:B------:R-:W-:Y:S05]  /*add0*/  BRA `(.L_x_194) ;  /* 0xffffff8c003c7947 */ /* 0x000fea000383ffff */
.L_x_70:
[----:B------:R-:W-:-:S07]  /*ade0*/  MOV R0, UR4 ;  /* 0x0000000400007c02 */ /* 0x000fce0008000f00 */
.L_x_195:
[----:B-1----:R1:W2:Y:S02]  /*adf0*/  SYNCS.PHASECHK.TRANS64.TRYWAIT P0, [R0+URZ+0x1a0], R2 ;  /* 0x0001a002000075a7 */ /* 0x0022a400080011ff */
[----:B--2---:R-:W-:Y:S05]  /*ae00*/  @!P0 NANOSLEEP.SYNCS 0x989680 ;  /* 0x009896800000895d */ /* 0x004fea0003900000 */
[----:B------:R-:W2:Y:S02]  /*ae10*/  @!P0 SYNCS.PHASECHK.TRANS64 P0, [R0+URZ+0x1a0], R2 ;  /* 0x0001a002000085a7 */ /* 0x000ea400080010ff */
[----:B--2---:R-:W-:Y:S05]  /*ae20*/  @!P0 BRA `(.L_x_195) ;  /* 0xfffffffc00f08947 */ /* 0x004fea000383ffff */
[----:B------:R-:W-:Y:S05]  /*ae30*/  BRA `(.L_x_69) ;  /* 0xffffff8c00907947 */ /* 0x000fea000383ffff */
.L_x_77:
[----:B-1----:R1:W2:Y:S02]  /*ae40*/  SYNCS.PHASECHK.TRANS64.TRYWAIT P1, [R0+URZ+0x190], R2 ;  /* 0x00019002000075a7 */ /* 0x0022a400080211ff */
[----:B--2---:R-:W-:Y:S05]  /*ae50*/  @!P1 NANOSLEEP.SYNCS 0x989680 ;  /* 0x009896800000995d */ /* 0x004fea0003900000 */
[----:B------:R-:W2:Y:S02]  /*ae60*/  @!P1 SYNCS.PHASECHK.TRANS64 P1, [R0+URZ+0x190], R2 ;  /* 0x00019002000095a7 */ /* 0x000ea400080210ff */
[----:B--2---:R-:W-:Y:S05]  /*ae70*/  @!P1 BRA `(.L_x_77) ;  /* 0xfffffffc00f09947 */ /* 0x004fea000383ffff */
[----:B------:R-:W-:Y:S05]  /*ae80*/  BRA `(.L_x_196) ;  /* 0xffffff9000ec7947 */ /* 0x000fea000383ffff */
.L_x_78:
[----:B------:R-:W-:-:S07]  /*ae90*/  MOV R2, UR19 ;  /* 0x0000001300027c02 */ /* 0x000fce0008000f00 */
.L_x_197:
[----:B-1----:R1:W2:Y:S02]  /*aea0*/  SYNCS.PHASECHK.TRANS64.TRYWAIT P0, [R2+URZ+0x1d0], R0 ;  /* 0x0001d000020075a7 */ /* 0x0022a400080011ff */
[----:B--2---:R-:W-:Y:S05]  /*aeb0*/  @!P0 NANOSLEEP.SYNCS 0x989680 ;  /* 0x009896800000895d */ /* 0x004fea0003900000 */
[----:B------:R-:W2:Y:S02]  /*aec0*/  @!P0 SYNCS.PHASECHK.TRANS64 P0, [R2+URZ+0x1d0], R0 ;  /* 0x0001d000020085a7 */ /* 0x000ea400080010ff */
[----:B--2---:R-:W-:Y:S05]  /*aed0*/  @!P0 BRA `(.L_x_197) ;  /* 0xfffffffc00f08947 */ /* 0x004fea000383ffff */
[----:B------:R-:W-:Y:S05]  /*aee0*/  BRA `(.L_x_198) ;  /* 0xffffff9400207947 */ /* 0x000fea000383ffff */
.L_x_81:
[----:B------:R-:W-:Y:S07]  /*aef0*/  MOV R0, UR6 ;  /* 0x0000000600007c02 */ /* 0x000fee0008000f00 */
.L_x_199:
[----:B-1----:R1:W2:Y:S02]  /*af00*/  SYNCS.PHASECHK.TRANS64.TRYWAIT P0, [R0+URZ], R2 ;  /* 0x00000002000075a7 */ /* 0x0022a400080011ff */
[----:B--2---:R-:W-:Y:S05]  /*af10*/  @!P0 NANOSLEEP.SYNCS 0x989680 ;  /* 0x009896800000895d */ /* 0x004fea0003900000 */
[----:B------:R-:W2:Y:S02]  /*af20*/  @!P0 SYNCS.PHASECHK.TRANS64 P0, [R0+URZ], R2 ;  /* 0x00000002000085a7 */ /* 0x000ea400080010ff */
[----:B--2---:R-:W-:Y:S05]  /*af30*/  @!P0 BRA `(.L_x_199) ;  /* 0xfffffffc00f08947 */ /* 0x004fea000383ffff */
[----:B------:R-:W-:Y:S05]  /*af40*/  BRA `(.L_x_80) ;  /* 0xffffff9400587947 */ /* 0x000fea000383ffff */
.L_x_84:
[----:B------:R-:W-:-:S07]  /*af50*/  MOV R0, UR4 ;  /* 0x0000000400007c02 */ /* 0x000fce0008000f00 */
.L_x_200:
[----:B--2---:R2:W4:Y:S02]  /*af60*/  SYNCS.PHASECHK.TRANS64.TRYWAIT P0, [R0+URZ], R2 ;  /* 0x00000002000075a7 */ /* 0x00452400080011ff */
[----:B----4-:R-:W-:Y:S05]  /*af70*/  @!P0 NANOSLEEP.SYNCS 0x989680 ;  /* 0x009896800000895d */ /* 0x010fea0003900000 */
[----:B------:R-:W4:Y:S02]  /*af80*/  @!P0 SYNCS.PHASECHK.TRANS64 P0, [R0+URZ], R2 ;  /* 0x00000002000085a7 */ /* 0x000f2400080010ff */
[----:B----4-:R-:W-:Y:S05]  /*af90*/  @!P0 BRA `(.L_x_200) ;  /* 0xfffffffc00f08947 */ /* 0x010fea000383ffff */
[----:B------:R-:W-:Y:S05]  /*afa0*/  BRA `(.L_x_201) ;  /* 0xffffff9400f87947 */ /* 0x000fea000383ffff */
.L_x_85:
[----:B------:R-:W-:-:S07]  /*afb0*/  MOV R0, UR5 ;  /* 0x0000000500007c02 */ /* 0x000fce0008000f00 */
.L_x_202:
[----:B-1----:R1:W2:Y:S02]  /*afc0*/  SYNCS.PHASECHK.TRANS64.TRYWAIT P0, [R0+URZ], R3 ;  /* 0x00000003000075a7 */ /* 0x0022a400080011ff */
[----:B--2---:R-:W-:Y:S05]  /*afd0*/  @!P0 NANOSLEEP.SYNCS 0x989680 ;  /* 0x009896800000895d */ /* 0x004fea0003900000 */
[----:B------:R-:W2:Y:S02]  /*afe0*/  @!P0 SYNCS.PHASECHK.TRANS64 P0, [R0+URZ], R3 ;  /* 0x00000003000085a7 */ /* 0x000ea400080010ff */
[----:B--2---:R-:W-:Y:S05]  /*aff0*/  @!P0 BRA `(.L_x_202) ;  /* 0xfffffffc00f08947 */ /* 0x004fea000383ffff */
[----:B------:R-:W-:Y:S05]  /*b000*/  BRA `(.L_x_203) ;  /* 0xffffff9800047947 */ /* 0x000fea000383ffff */
.L_x_86:
[----:B------:R-:W-:-:S07]  /*b010*/  MOV R0, UR5 ;  /* 0x0000000500007c02 */ /* 0x000fce0008000f00 */
.L_x_204:
[----:B-1----:R1:W2:Y:S02]  /*b020*/  SYNCS.PHASECHK.TRANS64.TRYWAIT P0, [R0+URZ], R3 ;  /* 0x00000003000075a7 */ /* 0x0022a400080011ff */
[----:B--2---:R-:W-:Y:S05]  /*b030*/  @!P0 NANOSLEEP.SYNCS 0x989680 ;  /* 0x009896800000895d */ /* 0x004fea0003900000 */
[----:B------:R-:W2:Y:S02]  /*b040*/  @!P0 SYNCS.PHASECHK.TRANS64 P0, [R0+URZ], R3 ;  /* 0x00000003000085a7 */ /* 0x000ea400080010ff */
[----:B--2---:R-:W-:Y:S05]  /*b050*/  @!P0 BRA `(.L_x_204) ;  /* 0xfffffffc00f08947 */ /* 0x004fea000383ffff */
[----:B------:R-:W-:Y:S05]  /*b060*/  BRA `(.L_x_205) ;  /* 0xffffff9800107947 */ /* 0x000fea000383ffff */
.L_x_87:
[----:B-1----:R-:W-:-:S07]  /*b070*/  MOV R0, UR4 ;  /* 0x0000000400007c02 */ /* 0x002fce0008000f00 */
.L_x_206:
[----:B-1----:R1:W2:Y:S02]  /*b080*/  SYNCS.PHASECHK.TRANS64.TRYWAIT P0, [R0+URZ], R2 ;  /* 0x00000002000075a7 */ /* 0x0022a400080011ff */
[----:B--2---:R-:W-:Y:S05]  /*b090*/  @!P0 NANOSLEEP.SYNCS 0x989680 ;  /* 0x009896800000895d */ /* 0x004fea0003900000 */
[----:B------:R-:W2:Y:S02]  /*b0a0*/  @!P0 SYNCS.PHASECHK.TRANS64 P0, [R0+URZ], R2 ;  /* 0x00000002000085a7 */ /* 0x000ea400080010ff */
[----:B--2---:R-:W-:Y:S05]  /*b0b0*/  @!P0 BRA `(.L_x_206) ;  /* 0xfffffffc00f08947 */ /* 0x004fea000383ffff */
[----:B------:R-:W-:Y:S05]  /*b0c0*/  BRA `(.L_x_207) ;  /* 0xffffff98001c7947 */ /* 0x000fea000383ffff */
.L_x_92:
[----:B--2---:R2:W3:Y:S02]  /*b0d0*/  SYNCS.PHASECHK.TRANS64.TRYWAIT P0, [R12+URZ+0x190], R0 ;  /* 0x000190000c0075a7 */ /* 0x0044e400080011ff */
[----:B---3--:R-:W-:Y:S05]  /*b0e0*/  @!P0 NANOSLEEP.SYNCS 0x989680 ;  /* 0x009896800000895d */ /* 0x008fea0003900000 */
[----:B------:R-:W3:Y:S02]  /*b0f0*/  @!P0 SYNCS.PHASECHK.TRANS64 P0, [R12+URZ+0x190], R0 ;  /* 0x000190000c0085a7 */ /* 0x000ee400080010ff */
[----:B---3--:R-:W-:Y:S05]  /*b100*/  @!P0 BRA `(.L_x_92) ;  /* 0xfffffffc00f08947 */ /* 0x008fea000383ffff */
[----:B------:R-:W-:Y:S05]  /*b110*/  BRA `(.L_x_208) ;  /* 0xffffff9c003c7947 */ /* 0x000fea000383ffff */
.L_x_95:
[----:B-1----:R-:W-:Y:S07]  /*b120*/  MOV R0, UR21 ;  /* 0x0000001500007c02 */ /* 0x002fee0008000f00 */
.L_x_209:
[----:B-1----:R1:W2:Y:S02]  /*b130*/  SYNCS.PHASECHK.TRANS64.TRYWAIT P2, [R0+URZ+0x188], R6 ;  /* 0x00018806000075a7 */ /* 0x0022a400080411ff */
[----:B--2---:R-:W-:Y:S05]  /*b140*/  @!P2 NANOSLEEP.SYNCS 0x989680 ;  /* 0x009896800000a95d */ /* 0x004fea0003900000 */
[----:B------:R-:W2:Y:S02]  /*b150*/  @!P2 SYNCS.PHASECHK.TRANS64 P2, [R0+URZ+0x188], R6 ;  /* 0x000188060000a5a7 */ /* 0x000ea400080410ff */
[----:B--2---:R-:W-:Y:S05]  /*b160*/  @!P2 BRA `(.L_x_209) ;  /* 0xfffffffc00f0a947 */ /* 0x004fea000383ffff */
[----:B------:R-:W-:Y:S05]  /*b170*/  BRA `(.L_x_94) ;  /* 0xffffffa000a47947 */ /* 0x000fea000383ffff */
.L_x_98:
[----:B------:R-:W-:Y:S07]  /*b180*/  MOV R0, UR21 ;  /* 0x0000001500007c02 */ /* 0x000fee0008000f00 */
.L_x_210:
[----:B-1----:R1:W2:Y:S02]  /*b190*/  SYNCS.PHASECHK.TRANS64.TRYWAIT P0, [R0+URZ+0x160], R9 ;  /* 0x00016009000075a7 */ /* 0x0022a400080011ff */
[----:B--2---:R-:W-:Y:S05]  /*b1a0*/  @!P0 NANOSLEEP.SYNCS 0x989680 ;  /* 0x009896800000895d */ /* 0x004fea0003900000 */
[----:B------:R-:W2:Y:S02]  /*b1b0*/  @!P0 SYNCS.PHASECHK.TRANS64 P0, [R0+URZ+0x160], R9 ;  /* 0x00016009000085a7 */ /* 0x000ea400080010ff */
[----:B--2---:R-:W-:Y:S05]  /*b1c0*/  @!P0 BRA `(.L_x_210) ;  /* 0xfffffffc00f08947 */ /* 0x004fea000383ffff */
[----:B------:R-:W-:Y:S05]  /*b1d0*/  BRA `(.L_x_211) ;  /* 0xffffffa400007947 */ /* 0x000fea000383ffff */
.L_x_99:
[----:B------:R-:W-:Y:S07]  /*b1e0*/  MOV R0, UR21 ;  /* 0x0000001500007c02 */ /* 0x000fee0008000f00 */
.L_x_212:
[----:B-1----:R1:W2:Y:S02]  /*b1f0*/  SYNCS.PHASECHK.TRANS64.TRYWAIT P0, [R0+URZ+0x168], R9 ;  /* 0x00016809000075a7 */ /* 0x0022a400080011ff */
[----:B--2---:R-:W-:Y:S05]  /*b200*/  @!P0 NANOSLEEP.SYNCS 0x989680 ;  /* 0x009896800000895d */ /* 0x004fea0003900000 */
[----:B------:R-:W2:Y:S02]  /*b210*/  @!P0 SYNCS.PHASECHK.TRANS64 P0, [R0+URZ+0x168], R9 ;  /* 0x00016809000085a7 */ /* 0x000ea400080010ff */
[----:B--2---:R-:W-:Y:S05]  /*b220*/  @!P0 BRA `(.L_x_212) ;  /* 0xfffffffc00f08947 */ /* 0x004fea000383ffff */
[----:B------:R-:W-:Y:S05]  /*b230*/  BRA `(.L_x_213) ;  /* 0xffffffa4003c7947 */ /* 0x000fea000383ffff */
.L_x_100:
[----:B------:R-:W-:Y:S07]  /*b240*/  MOV R0, UR21 ;  /* 0x0000001500007c02 */ /* 0x000fee0008000f00 */
.L_x_214:
[----:B-1----:R1:W2:Y:S02]  /*b250*/  SYNCS.PHASECHK.TRANS64.TRYWAIT P0, [R0+URZ+0x170], R9 ;  /* 0x00017009000075a7 */ /* 0x0022a400080011ff */
[----:B--2---:R-:W-:Y:S05]  /*b260*/  @!P0 NANOSLEEP.SYNCS 0x989680 ;  /* 0x009896800000895d */ /* 0x004fea0003900000 */
[----:B------:R-:W2:Y:S02]  /*b270*/  @!P0 SYNCS.PHASECHK.TRANS64 P0, [R0+URZ+0x170], R9 ;  /* 0x00017009000085a7 */ /* 0x000ea400080010ff */
[----:B--2---:R-:W-:Y:S05]  /*b280*/  @!P0 BRA `(.L_x_214) ;  /* 0xfffffffc00f08947 */ /* 0x004fea000383ffff */
[----:B------:R-:W-:Y:S05]  /*b290*/  BRA `(.L_x_215) ;  /* 0xffffffa400847947 */ /* 0x000fea000383ffff */
.L_x_101:
[----:B------:R-:W-:Y:S07]  /*b2a0*/  MOV R0, UR21 ;  /* 0x0000001500007c02 */ /* 0x000fee0008000f00 */
.L_x_216:
[----:B-1----:R1:W2:Y:S02]  /*b2b0*/  SYNCS.PHASECHK.TRANS64.TRYWAIT P0, [R0+URZ+0x178], R9 ;  /* 0x00017809000075a7 */ /* 0x0022a400080011ff */
[----:B--2---:R-:W-:Y:S05]  /*b2c0*/  @!P0 NANOSLEEP.SYNCS 0x989680 ;  /* 0x009896800000895d */ /* 0x004fea0003900000 */
[----:B------:R-:W2:Y:S02]  /*b2d0*/  @!P0 SYNCS.PHASECHK.TRANS64 P0, [R0+URZ+0x178], R9 ;  /* 0x00017809000085a7 */ /* 0x000ea400080010ff */
[----:B--2---:R-:W-:Y:S05]  /*b2e0*/  @!P0 BRA `(.L_x_216) ;  /* 0xfffffffc00f08947 */ /* 0x004fea000383ffff */
[----:B------:R-:W-:Y:S05]  /*b2f0*/  BRA `(.L_x_217) ;  /* 0xffffffa400c87947 */ /* 0x000fea000383ffff */
.L_x_103:
[----:B------:R-:W-:-:S07]  /*b300*/  MOV R0, UR21 ;  /* 0x0000001500007c02 */ /* 0x000fce0008000f00 */
.L_x_218:
[----:B-1----:R1:W3:Y:S02]  /*b310*/  SYNCS.PHASECHK.TRANS64.TRYWAIT P0, [R0+URZ+0x160], R2 ;  /* 0x00016002000075a7 */ /* 0x0022e400080011ff */
[----:B---3--:R-:W-:Y:S05]  /*b320*/  @!P0 NANOSLEEP.SYNCS 0x989680 ;  /* 0x009896800000895d */ /* 0x008fea0003900000 */
[----:B------:R-:W3:Y:S02]  /*b330*/  @!P0 SYNCS.PHASECHK.TRANS64 P0, [R0+URZ+0x160], R2 ;  /* 0x00016002000085a7 */ /* 0x000ee400080010ff */
[----:B---3--:R-:W-:Y:S05]  /*b340*/  @!P0 BRA `(.L_x_218) ;  /* 0xfffffffc00f08947 */ /* 0x008fea000383ffff */
[----:B------:R-:W-:Y:S05]  /*b350*/  BRA `(.L_x_219) ;  /* 0xffffffa8003c7947 */ /* 0x000fea000383ffff */
.L_x_104:
[----:B-1----:R-:W-:-:S07]  /*b360*/  MOV R0, UR21 ;  /* 0x0000001500007c02 */ /* 0x002fce0008000f00 */
.L_x_220:
[----:B-1----:R1:W3:Y:S02]  /*b370*/  SYNCS.PHASECHK.TRANS64.TRYWAIT P0, [R0+URZ+0x168], R2 ;  /* 0x00016802000075a7 */ /* 0x0022e400080011ff */
[----:B---3--:R-:W-:Y:S05]  /*b380*/  @!P0 NANOSLEEP.SYNCS 0x989680 ;  /* 0x009896800000895d */ /* 0x008fea0003900000 */
[----:B------:R-:W3:Y:S02]  /*b390*/  @!P0 SYNCS.PHASECHK.TRANS64 P0, [R0+URZ+0x168], R2 ;  /* 0x00016802000085a7 */ /* 0x000ee400080010ff */
[----:B---3--:R-:W-:Y:S05]  /*b3a0*/  @!P0 BRA `(.L_x_220) ;  /* 0xfffffffc00f08947 */ /* 0x008fea000383ffff */
[----:B------:R-:W-:Y:S05]  /*b3b0*/  BRA `(.L_x_221) ;  /* 0xffffffa8002c7947 */ /* 0x000fea000383ffff */
.L_x_105:
[----:B-1----:R-:W-:-:S07]  /*b3c0*/  MOV R0, UR21 ;  /* 0x0000001500007c02 */ /* 0x002fce0008000f00 */
.L_x_222:
[----:B-1----:R1:W3:Y:S02]  /*b3d0*/  SYNCS.PHASECHK.TRANS64.TRYWAIT P0, [R0+URZ+0x170], R2 ;  /* 0x00017002000075a7 */ /* 0x0022e400080011ff */
[----:B---3--:R-:W-:Y:S05]  /*b3e0*/  @!P0 NANOSLEEP.SYNCS 0x989680 ;  /* 0x009896800000895d */ /* 0x008fea0003900000 */
[----:B------:R-:W3:Y:S02]  /*b3f0*/  @!P0 SYNCS.PHASECHK.TRANS64 P0, [R0+URZ+0x170], R2 ;  /* 0x00017002000085a7 */ /* 0x000ee400080010ff */
[----:B---3--:R-:W-:Y:S05]  /*b400*/  @!P0 BRA `(.L_x_222) ;  /* 0xfffffffc00f08947 */ /* 0x008fea000383ffff */
[----:B------:R-:W-:Y:S05]  /*b410*/  BRA `(.L_x_223) ;  /* 0xffffffa8001c7947 */ /* 0x000fea000383ffff */
.L_x_107:
[----:B--2---:R2:W4:Y:S02]  /*b420*/  SYNCS.PHASECHK.TRANS64.TRYWAIT P0, [R3+URZ+0x190], R0 ;  /* 0x00019000030075a7 */ /* 0x00452400080011ff */
[----:B----4-:R-:W-:Y:S05]  /*b430*/  @!P0 NANOSLEEP.SYNCS 0x989680 ;  /* 0x009896800000895d */ /* 0x010fea0003900000 */
[----:B------:R-:W4:Y:S02]  /*b440*/  @!P0 SYNCS.PHASECHK.TRANS64 P0, [R3+URZ+0x190], R0 ;  /* 0x00019000030085a7 */ /* 0x000f2400080010ff */
[----:B----4-:R-:W-:Y:S05]  /*b450*/  @!P0 BRA `(.L_x_107) ;  /* 0xfffffffc00f08947 */ /* 0x010fea000383ffff */
[----:B------:R-:W-:Y:S05]  /*b460*/  BRA `(.L_x_224) ;  /* 0xffffffa800e87947 */ /* 0x000fea000383ffff */
.L_x_118:
[----:B-1----:R1:W2:Y:S02]  /*b470*/  SYNCS.PHASECHK.TRANS64.TRYWAIT P1, [R2+URZ+0x140], R0 ;  /* 0x00014000020075a7 */ /* 0x0022a400080211ff */
[----:B--2---:R-:W-:Y:S05]  /*b480*/  @!P1 NANOSLEEP.SYNCS 0x989680 ;  /* 0x009896800000995d */ /* 0x004fea0003900000 */
[----:B------:R-:W2:Y:S02]  /*b490*/  @!P1 SYNCS.PHASECHK.TRANS64 P1, [R2+URZ+0x140], R0 ;  /* 0x00014000020095a7 */ /* 0x000ea400080210ff */
[----:B--2---:R-:W-:Y:S05]  /*b4a0*/  @!P1 BRA `(.L_x_118) ;  /* 0xfffffffc00f09947 */ /* 0x004fea000383ffff */
[----:B------:R-:W-:Y:S05]  /*b4b0*/  BRA `(.L_x_117) ;  /* 0xffffffb800487947 */ /* 0x000fea000383ffff */
.L_x_120:
[----:B--2---:R2:W3:Y:S02]  /*b4c0*/  SYNCS.PHASECHK.TRANS64.TRYWAIT P0, [R52+URZ+0x1b0], R3 ;  /* 0x0001b003340075a7 */ /* 0x0044e400080011ff */
[----:B---3--:R-:W-:Y:S05]  /*b4d0*/  @!P0 NANOSLEEP.SYNCS 0x989680 ;  /* 0x009896800000895d */ /* 0x008fea0003900000 */
[----:B------:R-:W3:Y:S02]  /*b4e0*/  @!P0 SYNCS.PHASECHK.TRANS64 P0, [R52+URZ+0x1b0], R3 ;  /* 0x0001b003340085a7 */ /* 0x000ee400080010ff */
[----:B---3--:R-:W-:Y:S05]  /*b4f0*/  @!P0 BRA `(.L_x_120) ;  /* 0xfffffffc00f08947 */ /* 0x008fea000383ffff */
[----:B------:R-:W-:Y:S05]  /*b500*/  BRA `(.L_x_119) ;  /* 0xffffffb8009c7947 */ /* 0x000fea000383ffff */
.L_x_128:
[----:B--2---:R2:W3:Y:S02]  /*b510*/  SYNCS.PHASECHK.TRANS64.TRYWAIT P0, [R0+URZ+0x140], R2 ;  /* 0x00014002000075a7 */ /* 0x0044e400080011ff */
[----:B---3--:R-:W-:Y:S05]  /*b520*/  @!P0 NANOSLEEP.SYNCS 0x989680 ;  /* 0x009896800000895d */ /* 0x008fea0003900000 */
[----:B------:R-:W3:Y:S02]  /*b530*/  @!P0 SYNCS.PHASECHK.TRANS64 P0, [R0+URZ+0x140], R2 ;  /* 0x00014002000085a7 */ /* 0x000ee400080010ff */
[----:B---3--:R-:W-:Y:S05]  /*b540*/  @!P0 BRA `(.L_x_128) ;  /* 0xfffffffc00f08947 */ /* 0x008fea000383ffff */
[----:B------:R-:W-:Y:S05]  /*b550*/  BRA `(.L_x_127) ;  /* 0xffffffc400907947 */ /* 0x000fea000383ffff */
.L_x_136:
[----:B--2---:R2:W3:Y:S02]  /*b560*/  SYNCS.PHASECHK.TRANS64.TRYWAIT P0, [R0+URZ+0x140], R4 ;  /* 0x00014004000075a7 */ /* 0x0044e400080011ff */
[----:B---3--:R-:W-:Y:S05]  /*b570*/  @!P0 NANOSLEEP.SYNCS 0x989680 ;  /* 0x009896800000895d */ /* 0x008fea0003900000 */
[----:B------:R-:W3:Y:S02]  /*b580*/  @!P0 SYNCS.PHASECHK.TRANS64 P0, [R0+URZ+0x140], R4 ;  /* 0x00014004000085a7 */ /* 0x000ee400080010ff */
[----:B---3--:R-:W-:Y:S05]  /*b590*/  @!P0 BRA `(.L_x_136) ;  /* 0xfffffffc00f08947 */ /* 0x008fea000383ffff */
[----:B------:R-:W-:Y:S05]  /*b5a0*/  BRA `(.L_x_135) ;  /* 0xffffffd000cc7947 */ /* 0x000fea000383ffff */
.L_x_144:
[----:B--2---:R2:W3:Y:S02]  /*b5b0*/  SYNCS.PHASECHK.TRANS64.TRYWAIT P0, [R0+URZ+0x140], R2 ;  /* 0x00014002000075a7 */ /* 0x0044e400080011ff */
[----:B---3--:R-:W-:Y:S05]  /*b5c0*/  @!P0 NANOSLEEP.SYNCS 0x989680 ;  /* 0x009896800000895d */ /* 0x008fea0003900000 */
[----:B------:R-:W3:Y:S02]  /*b5d0*/  @!P0 SYNCS.PHASECHK.TRANS64 P0, [R0+URZ+0x140], R2 ;  /* 0x00014002000085a7 */ /* 0x000ee400080010ff */
[----:B---3--:R-:W-:Y:S05]  /*b5e0*/  @!P0 BRA `(.L_x_144) ;  /* 0xfffffffc00f08947 */ /* 0x008fea000383ffff */
[----:B------:R-:W-:Y:S05]  /*b5f0*/  BRA `(.L_x_143) ;  /* 0xffffffe000187947 */ /* 0x000fea000383ffff */
        .weak           $__internal_0_$__cuda_sm10x_tcgen05_guardrail_trap_col_being_dealloced_not_returned_by_alloc
        .type           $__internal_0_$__cuda_sm10x_tcgen05_guardrail_trap_col_being_dealloced_not_returned_by_alloc,@function
        .size           $__internal_0_$__cuda_sm10x_tcgen05_guardrail_trap_col_being_dealloced_not_returned_by_alloc,($__internal_1_$__cuda_sm10x_tcgen05_guardrail_trap_phase_invalid_during_alloc - $__internal_0_$__cuda_sm10x_tcgen05_guardrail_trap_col_being_dealloced_not_returned_by_alloc)
$__internal_0_$__cuda_sm10x_tcgen05_guardrail_trap_col_being_dealloced_not_returned_by_alloc:
[----:B------:R-:W-:Y:S05]  /*b600*/  BPT.TRAP 0x1 ;  /* 0x000000040000795c */ /* 0x000fea0000300000 */
[----:B------:R-:W-:-:S04]  /*b610*/  HFMA2 R3, -RZ, RZ, 0, 0 ;  /* 0x00000000ff037431 */ /* 0x000fc800000001ff */
[----:B------:R-:W-:Y:S05]  /*b620*/  RET.REL.NODEC R2 `(_ZN7cutlass13device_kernelINS_4gemm6kernel13GemmUniversalIN4cute5tupleIJiiiiEEENS1_10collective13CollectiveMmaINS1_35MainloopSm100TmaUmmaWarpSpecializedILi20ELi2ELi4ENS5_IJNS4_1CILi4EEESB_NSA_ILi1EEEEEEEENS5_IJNSA_ILi64EEENSA_ILi256EEENSA_ILi32EEEEEEaNS5_IJlSC_lEEEaSJ_NS4_8TiledMMAINS4_8MMA_AtomIJNS4_15SM100_MMA_S8_SSIaaiLi64ELi256ELNS4_4UMMA5MajorE0ELSO_0ELNSN_8SaturateE0EEEEEENS4_6LayoutINS5_IJSC_SC_SC_EEENS5_IJNSA_ILi0EEESU_SU_EEEEENS5_IJNS4_10UnderscoreESX_SX_EEEEENS4_23SM90_TMA_LOAD_MULTICASTENS4_14ComposedLayoutINS4_7SwizzleILi1ELi4ELi3EEENS4_18smem_ptr_flag_bitsILi8EEENSS_INS5_IJNSA_ILi8EEESH_EEENS5_IJSH_SC_EEEEEEEvNS4_8identityES10_S1A_vS1B_EENS_8epilogue10collective18CollectiveEpilogueINS1D_23Sm100TmaWarpSpecializedILi4ELi2ELi32ELb0ELb0EEEJSI_NS5_IJNSS_ISF_SC_EES1I_EEEaSJ_aSJ_NS1D_6fusion15FusionCallbacksIS1H_NS1K_17LinearCombinationIaiaiLNS_15FloatRoundStyleE2EEESI_S1J_JEEENS4_5SM1004TMEM4LOAD26SM100_TMEM_LOAD_16dp32b32xENS4_13SM90_TMA_LOADENS11_INS12_ILi2ELi4ELi3EEES15_NSS_INS5_IJS16_SF_EEENS5_IJSF_SC_EEEEEEENS4_39AutoVectorizingCopyWithAssumedAlignmentILi128EEENS4_14SM90_TMA_STOREES1Z_S21_S21_EEEvvEEEEvNT_6ParamsE) ;  /* 0xffffff4802747950 */ /* 0x000fea0003c3ffff */
        .weak           $__internal_1_$__cuda_sm10x_tcgen05_guardrail_trap_phase_invalid_during_alloc
        .type           $__internal_1_$__cuda_sm10x_tcgen05_guardrail_trap_phase_invalid_during_alloc,@function
        .size           $__internal_1_$__cuda_sm10x_tcgen05_guardrail_trap_phase_invalid_during_alloc,($__internal_2_$__cuda_sm10x_tcgen05_guardrail_trap_unallocated_columns_being_dealloced - $__internal_1_$__cuda_sm10x_tcgen05_guardrail_trap_phase_invalid_during_alloc)
$__internal_1_$__cuda_sm10x_tcgen05_guardrail_trap_phase_invalid_during_alloc:
[----:B------:R-:W-:Y:S05]  /*b630*/  BPT.TRAP 0x1 ;  /* 0x000000040000795c */ /* 0x000fea0000300000 */
[----:B------:R-:W-:-:S04]  /*b640*/  MOV R5, 0x0 ;  /* 0x0000000000057802 */ /* 0x000fc80000000f00 */
[----:B------:R-:W-:Y:S05]  /*b650*/  RET.REL.NODEC R4 `(_ZN7cutlass13device_kernelINS_4gemm6kernel13GemmUniversalIN4cute5tupleIJiiiiEEENS1_10collective13CollectiveMmaINS1_35MainloopSm100TmaUmmaWarpSpecializedILi20ELi2ELi4ENS5_IJNS4_1CILi4EEESB_NSA_ILi1EEEEEEEENS5_IJNSA_ILi64EEENSA_ILi256EEENSA_ILi32EEEEEEaNS5_IJlSC_lEEEaSJ_NS4_8TiledMMAINS4_8MMA_AtomIJNS4_15SM100_MMA_S8_SSIaaiLi64ELi256ELNS4_4UMMA5MajorE0ELSO_0ELNSN_8SaturateE0EEEEEENS4_6LayoutINS5_IJSC_SC_SC_EEENS5_IJNSA_ILi0EEESU_SU_EEEEENS5_IJNS4_10UnderscoreESX_SX_EEEEENS4_23SM90_TMA_LOAD_MULTICASTENS4_14ComposedLayoutINS4_7SwizzleILi1ELi4ELi3EEENS4_18smem_ptr_flag_bitsILi8EEENSS_INS5_IJNSA_ILi8EEESH_EEENS5_IJSH_SC_EEEEEEEvNS4_8identityES10_S1A_vS1B_EENS_8epilogue10collective18CollectiveEpilogueINS1D_23Sm100TmaWarpSpecializedILi4ELi2ELi32ELb0ELb0EEEJSI_NS5_IJNSS_ISF_SC_EES1I_EEEaSJ_aSJ_NS1D_6fusion15FusionCallbacksIS1H_NS1K_17LinearCombinationIaiaiLNS_15FloatRoundStyleE2EEESI_S1J_JEEENS4_5SM1004TMEM4LOAD26SM100_TMEM_LOAD_16dp32b32xENS4_13SM90_TMA_LOADENS11_INS12_ILi2ELi4ELi3EEES15_NSS_INS5_IJS16_SF_EEENS5_IJSF_SC_EEEEEEENS4_39AutoVectorizingCopyWithAssumedAlignmentILi128EEENS4_14SM90_TMA_STOREES1Z_S21_S21_EEEvvEEEEvNT_6ParamsE) ;  /* 0xffffff4804687950 */ /* 0x000fea0003c3ffff */
        .weak           $__internal_2_$__cuda_sm10x_tcgen05_guardrail_trap_unallocated_columns_being_dealloced
        .type           $__internal_2_$__cuda_sm10x_tcgen05_guardrail_trap_unallocated_columns_being_dealloced,@function
        .size           $__internal_2_$__cuda_sm10x_tcgen05_guardrail_trap_unallocated_columns_being_dealloced,(.L_x_226 - $__internal_2_$__cuda_sm10x_tcgen05_guardrail_trap_unallocated_columns_being_dealloced)
$__internal_2_$__cuda_sm10x_tcgen05_guardrail_trap_unallocated_columns_being_dealloced:
[----:B------:R-:W-:Y:S05]  /*b660*/  BPT.TRAP 0x1 ;  /* 0x000000040000795c */ /* 0x000fea0000300000 */
[----:B------:R-:W-:-:S04]  /*b670*/  HFMA2 R3, -RZ, RZ, 0, 0 ;  /* 0x00000000ff037431 */ /* 0x000fc800000001ff */
[----:B------:R-:W-:Y:S05]  /*b680*/  RET.REL.NODEC R2 `(_ZN7cutlass13device_kernelINS_4gemm6kernel13GemmUniversalIN4cute5tupleIJiiiiEEENS1_10collective13CollectiveMmaINS1_35MainloopSm100TmaUmmaWarpSpecializedILi20ELi2ELi4ENS5_IJNS4_1CILi4EEESB_NSA_ILi1EEEEEEEENS5_IJNSA_ILi64EEENSA_ILi256EEENSA_ILi32EEEEEEaNS5_IJlSC_lEEEaSJ_NS4_8TiledMMAINS4_8MMA_AtomIJNS4_15SM100_MMA_S8_SSIaaiLi64ELi256ELNS4_4UMMA5MajorE0ELSO_0ELNSN_8SaturateE0EEEEEENS4_6LayoutINS5_IJSC_SC_SC_EEENS5_IJNSA_ILi0EEESU_SU_EEEEENS5_IJNS4_10UnderscoreESX_SX_EEEEENS4_23SM90_TMA_LOAD_MULTICASTENS4_14ComposedLayoutINS4_7SwizzleILi1ELi4ELi3EEENS4_18smem_ptr_flag_bitsILi8EEENSS_INS5_IJNSA_ILi8EEESH_EEENS5_IJSH_SC_EEEEEEEvNS4_8identityES10_S1A_vS1B_EENS_8epilogue10collective18CollectiveEpilogueINS1D_23Sm100TmaWarpSpecializedILi4ELi2ELi32ELb0ELb0EEEJSI_NS5_IJNSS_ISF_SC_EES1I_EEEaSJ_aSJ_NS1D_6fusion15FusionCallbacksIS1H_NS1K_17LinearCombinationIaiaiLNS_15FloatRoundStyleE2EEESI_S1J_JEEENS4_5SM1004TMEM4LOAD26SM100_TMEM_LOAD_16dp32b32xENS4_13SM90_TMA_LOADENS11_INS12_ILi2ELi4ELi3EEES15_NSS_INS5_IJS16_SF_EEENS5_IJSF_SC_EEEEEEENS4_39AutoVectorizingCopyWithAssumedAlignmentILi128EEENS4_14SM90_TMA_STOREES1Z_S21_S21_EEEvvEEEEvNT_6ParamsE) ;  /* 0xffffff48025c7950 */ /* 0x000fea0003c3ffff */
.L_x_225:
[----:B------:R-:W-:-:S00]  /*b690*/  BRA `(.L_x_225) ;  /* 0xfffffffc00fc7947 */ /* 0x000fc0000383ffff */
[----:B------:R-:W-:-:S00]  /*b6a0*/  NOP ;  /* 0x0000000000007918 */ /* 0x000fc00000000000 */
        /* <DEDUP_REMOVED lines=13> */
.L_x_226:


//--------------------- .nv.global.init           --------------------------
	.section	.nv.global.init,"aw",@progbits
.nv.global.init:
	.type		$str$27,@object
	.size		$str$27,($str$28 - $str$27)
$str$27:
        /*0000*/ 	.byte	0x28, 0x61, 0x64, 0x64, 0x72, 0x65, 0x73, 0x73, 0x20, 0x26, 0x20, 0x6d, 0x61, 0x73, 0x6b, 0x29
        /*0010*/ 	.byte	0x20, 0x3d, 0x3d, 0x20, 0x30, 0x00
	.type		$str$28,@object
	.size		$str$28,($str$26 - $str$28)
$str$28:
        /*0016*/ 	.byte	0x2f, 0x74, 0x6d, 0x70, 0x2f, 0x63, 0x75, 0x74, 0x6c, 0x61, 0x73, 0x73, 0x5f, 0x73, 0x77, 0x65
        /*0026*/ 	.byte	0x65, 0x70, 0x5f, 0x73, 0x72, 0x63, 0x2f, 0x69, 0x6e, 0x63, 0x6c, 0x75, 0x64, 0x65, 0x2f, 0x63
        /*0036*/ 	.byte	0x75, 0x74, 0x65, 0x2f, 0x70, 0x6f, 0x69, 0x6e, 0x74, 0x65, 0x72, 0x5f, 0x66, 0x6c, 0x61, 0x67
        /*0046*/ 	.byte	0x67, 0x65, 0x64, 0x2e, 0x68, 0x70, 0x70, 0x00
	.type		$str$26,@object
	.size		$str$26,($str$25 - $str$26)
$str$26:
        /*004e*/ 	.byte	0x2f, 0x74, 0x6d, 0x70, 0x2f, 0x63, 0x75, 0x74, 0x6c, 0x61, 0x73, 0x73, 0x5f, 0x73, 0x77, 0x65
        /*005e*/ 	.byte	0x65, 0x70, 0x5f, 0x73, 0x72, 0x63, 0x2f, 0x69, 0x6e, 0x63, 0x6c, 0x75, 0x64, 0x65, 0x2f, 0x63
        /*006e*/ 	.byte	0x75, 0x74, 0x65, 0x2f, 0x61, 0x74, 0x6f, 0x6d, 0x2f, 0x63, 0x6f, 0x70, 0x79, 0x5f, 0x74, 0x72
        /*007e*/ 	.byte	0x61, 0x69, 0x74, 0x73, 0x5f, 0x73, 0x6d, 0x31, 0x30, 0x30, 0x2e, 0x68, 0x70, 0x70, 0x00
	.type		$str$25,@object
	.size		$str$25,(__unnamed_1 - $str$25)
$str$25:
        /*008d*/ 	.byte	0x28, 0x28, 0x75, 0x69, 0x6e, 0x74, 0x33, 0x32, 0x5f, 0x74, 0x28, 0x74, 0x68, 0x72, 0x65, 0x61
        /*009d*/ 	.byte	0x64, 0x49, 0x64, 0x78, 0x2e, 0x78, 0x29, 0x20, 0x2f, 0x20, 0x33, 0x32, 0x29, 0x20, 0x25, 0x20
        /*00ad*/ 	.byte	0x34, 0x29, 0x20, 0x3d, 0x3d, 0x20, 0x28, 0x28, 0x28, 0x74, 0x6d, 0x65, 0x6d, 0x5f, 0x61, 0x64
        /*00bd*/ 	.byte	0x64, 0x72, 0x20, 0x3e, 0x3e, 0x20, 0x31, 0x36, 0x29, 0x20, 0x2f, 0x20, 0x33, 0x32, 0x29, 0x20
        /*00cd*/ 	.byte	0x25, 0x20, 0x34, 0x29, 0x00
	.type		__unnamed_1,@object
	.size		__unnamed_1,(__unnamed_2 - __unnamed_1)
__unnamed_1:
        /*00d2*/ 	.byte	0x61, 0x75, 0x74, 0x6f, 0x20, 0x63, 0x75, 0x74, 0x65, 0x3a, 0x3a, 0x61, 0x73, 0x5f, 0x70, 0x6f
        /* <DEDUP_REMOVED lines=24> */
        /*0262*/ 	.byte	0x00
	.type		__unnamed_2,@object
	.size		__unnamed_2,(__unnamed_3 - __unnamed_2)
__unnamed_2:
        /* <DEDUP_REMOVED lines=26> */
	.type		__unnamed_3,@object
	.size		__unnamed_3,(.L_3 - __unnamed_3)
__unnamed_3:
        /* <DEDUP_REMOVED lines=41> */
.L_3:


//--------------------- .nv.shared._ZN7cutlass13device_kernelINS_4gemm6kernel13GemmUniversalIN4cute5tupleIJiiiiEEENS1_10collective13CollectiveMmaINS1_35MainloopSm100TmaUmmaWarpSpecializedILi20ELi2ELi4ENS5_IJNS4_1CILi4EEESB_NSA_ILi1EEEEEEEENS5_IJNSA_ILi64EEENSA_ILi256EEENSA_ILi32EEEEEEaNS5_IJlSC_lEEEaSJ_NS4_8TiledMMAINS4_8MMA_AtomIJNS4_15SM100_MMA_S8_SSIaaiLi64ELi256ELNS4_4UMMA5MajorE0ELSO_0ELNSN_8SaturateE0EEEEEENS4_6LayoutINS5_IJSC_SC_SC_EEENS5_IJNSA_ILi0EEESU_SU_EEEEENS5_IJNS4_10UnderscoreESX_SX_EEEEENS4_23SM90_TMA_LOAD_MULTICASTENS4_14ComposedLayoutINS4_7SwizzleILi1ELi4ELi3EEENS4_18smem_ptr_flag_bitsILi8EEENSS_INS5_IJNSA_ILi8EEESH_EEENS5_IJSH_SC_EEEEEEEvNS4_8identityES10_S1A_vS1B_EENS_8epilogue10collective18CollectiveEpilogueINS1D_23Sm100TmaWarpSpecializedILi4ELi2ELi32ELb0ELb0EEEJSI_NS5_IJNSS_ISF_SC_EES1I_EEEaSJ_aSJ_NS1D_6fusion15FusionCallbacksIS1H_NS1K_17LinearCombinationIaiaiLNS_15FloatRoundStyleE2EEESI_S1J_JEEENS4_5SM1004TMEM4LOAD26SM100_TMEM_LOAD_16dp32b32xENS4_13SM90_TMA_LOADENS11_INS12_ILi2ELi4ELi3EEES15_NSS_INS5_IJS16_SF_EEENS5_IJSF_SC_EEEEEEENS4_39AutoVectorizingCopyWithAssumedAlignmentILi128EEENS4_14SM90_TMA_STOREES1Z_S21_S21_EEEvvEEEEvNT_6ParamsE --------------------------
	.section	.nv.shared._ZN7cutlass13device_kernelINS_4gemm6kernel13GemmUniversalIN4cute5tupleIJiiiiEEENS1_10collective13CollectiveMmaINS1_35MainloopSm100TmaUmmaWarpSpecializedILi20ELi2ELi4ENS5_IJNS4_1CILi4EEESB_NSA_ILi1EEEEEEEENS5_IJNSA_ILi64EEENSA_ILi256EEENSA_ILi32EEEEEEaNS5_IJlSC_lEEEaSJ_NS4_8TiledMMAINS4_8MMA_AtomIJNS4_15SM100_MMA_S8_SSIaaiLi64ELi256ELNS4_4UMMA5MajorE0ELSO_0ELNSN_8SaturateE0EEEEEENS4_6LayoutINS5_IJSC_SC_SC_EEENS5_IJNSA_ILi0EEESU_SU_EEEEENS5_IJNS4_10UnderscoreESX_SX_EEEEENS4_23SM90_TMA_LOAD_MULTICASTENS4_14ComposedLayoutINS4_7SwizzleILi1ELi4ELi3EEENS4_18smem_ptr_flag_bitsILi8EEENSS_INS5_IJNSA_ILi8EEESH_EEENS5_IJSH_SC_EEEEEEEvNS4_8identityES10_S1A_vS1B_EENS_8epilogue10collective18CollectiveEpilogueINS1D_23Sm100TmaWarpSpecializedILi4ELi2ELi32ELb0ELb0EEEJSI_NS5_IJNSS_ISF_SC_EES1I_EEEaSJ_aSJ_NS1D_6fusion15FusionCallbacksIS1H_NS1K_17LinearCombinationIaiaiLNS_15FloatRoundStyleE2EEESI_S1J_JEEENS4_5SM1004TMEM4LOAD26SM100_TMEM_LOAD_16dp32b32xENS4_13SM90_TMA_LOADENS11_INS12_ILi2ELi4ELi3EEES15_NSS_INS5_IJS16_SF_EEENS5_IJSF_SC_EEEEEEENS4_39AutoVectorizingCopyWithAssumedAlignmentILi128EEENS4_14SM90_TMA_STOREES1Z_S21_S21_EEEvvEEEEvNT_6ParamsE,"aw",@nobits
	.sectionflags	@""
	.align	16
	.zero		1024


//--------------------- .nv.shared.reserved.0     --------------------------
	.section	.nv.shared.reserved.0,"aw",@nobits
	.weak		__nv_reservedSMEM_offset_0_alias
	.size		__nv_reservedSMEM_offset_0_alias, 0, 64
	.other		__nv_reservedSMEM_offset_0_alias,@"STO_CUDA_RESERVED_SHARED STV_DEFAULT"
__nv_reservedSMEM_offset_0_alias:
	.zero		0
.nv.shared.reserved.0:
	.zero		64
	.weak		__nv_reservedSMEM_tcgen05_partition
	.type		__nv_reservedSMEM_tcgen05_partition,@object
	.size		__nv_reservedSMEM_tcgen05_partition,(.L_0 - __nv_reservedSMEM_tcgen05_partition)
__nv_reservedSMEM_tcgen05_partition:
	.zero		32
.L_0:


//--------------------- .nv.global                --------------------------
	.section	.nv.global,"aw",@nobits
.nv.global:
	.type		_ZN40_INTERNAL_02bf5b10_4_k_cu_96be95a5_246014cute1_E,@object
	.size		_ZN40_INTERNAL_02bf5b10_4_k_cu_96be95a5_246014cute1_E,(_ZN40_INTERNAL_02bf5b10_4_k_cu_96be95a5_246014cuda3std3__45__cpo6cbeginE - _ZN40_INTERNAL_02bf5b10_4_k_cu_96be95a5_246014cute1_E)
_ZN40_INTERNAL_02bf5b10_4_k_cu_96be95a5_246014cute1_E:
	.zero		1
	.type		_ZN40_INTERNAL_02bf5b10_4_k_cu_96be95a5_246014cuda3std3__45__cpo6cbeginE,@object
	.size		_ZN40_INTERNAL_02bf5b10_4_k_cu_96be95a5_246014cuda3std3__45__cpo6cbeginE,(_ZN40_INTERNAL_02bf5b10_4_k_cu_96be95a5_246014cuda3std3__48in_placeE - _ZN40_INTERNAL_02bf5b10_4_k_cu_96be95a5_246014cuda3std3__45__cpo6cbeginE)
_ZN40_INTERNAL_02bf5b10_4_k_cu_96be95a5_246014cuda3std3__45__cpo6cbeginE:
	.zero		1
	.type		_ZN40_INTERNAL_02bf5b10_4_k_cu_96be95a5_246014cuda3std3__48in_placeE,@object
	.size		_ZN40_INTERNAL_02bf5b10_4_k_cu_96be95a5_246014cuda3std3__48in_placeE,(_ZN40_INTERNAL_02bf5b10_4_k_cu_96be95a5_246014cuda3std6ranges3__45__cpo9iter_moveE - _ZN40_INTERNAL_02bf5b10_4_k_cu_96be95a5_246014cuda3std3__48in_placeE)
_ZN40_INTERNAL_02bf5b10_4_k_cu_96be95a5_246014cuda3std3__48in_placeE:
	.zero		1
	.type		_ZN40_INTERNAL_02bf5b10_4_k_cu_96be95a5_246014cuda3std6ranges3__45__cpo9iter_moveE,@object
	.size		_ZN40_INTERNAL_02bf5b10_4_k_cu_96be95a5_246014cuda3std6ranges3__45__cpo9iter_moveE,(_ZN40_INTERNAL_02bf5b10_4_k_cu_96be95a5_246014cuda3std3__45__cpo5beginE - _ZN40_INTERNAL_02bf5b10_4_k_cu_96be95a5_246014cuda3std6ranges3__45__cpo9iter_moveE)
_ZN40_INTERNAL_02bf5b10_4_k_cu_96be95a5_246014cuda3std6ranges3__45__cpo9iter_moveE:
	.zero		1
	.type		_ZN40_INTERNAL_02bf5b10_4_k_cu_96be95a5_246014cuda3std3__45__cpo5beginE,@object
	.size		_ZN40_INTERNAL_02bf5b10_4_k_cu_96be95a5_246014cuda3std3__45__cpo5beginE,(_ZN40_INTERNAL_02bf5b10_4_k_cu_96be95a5_246014cuda3std3__442_GLOBAL__N__02bf5b10_4_k_cu_96be95a5_246016ignoreE - _ZN40_INTERNAL_02bf5b10_4_k_cu_96be95a5_246014cuda3std3__45__cpo5beginE)
_ZN40_INTERNAL_02bf5b10_4_k_cu_96be95a5_246014cuda3std3__45__cpo5beginE:
	.zero		1
	.type		_ZN40_INTERNAL_02bf5b10_4_k_cu_96be95a5_246014cuda3std3__442_GLOBAL__N__02bf5b10_4_k_cu_96be95a5_246016ignoreE,@object
	.size		_ZN40_INTERNAL_02bf5b10_4_k_cu_96be95a5_246014cuda3std3__442_GLOBAL__N__02bf5b10_4_k_cu_96be95a5_246016ignoreE,(_ZN40_INTERNAL_02bf5b10_4_k_cu_96be95a5_246014cute7productE - _ZN40_INTERNAL_02bf5b10_4_k_cu_96be95a5_246014cuda3std3__442_GLOBAL__N__02bf5b10_4_k_cu_96be95a5_246016ignoreE)
_ZN40_INTERNAL_02bf5b10_4_k_cu_96be95a5_246014cuda3std3__442_GLOBAL__N__02bf5b10_4_k_cu_96be95a5_246016ignoreE:
	.zero		1
	.type		_ZN40_INTERNAL_02bf5b10_4_k_cu_96be95a5_246014cute7productE,@object
	.size		_ZN40_INTERNAL_02bf5b10_4_k_cu_96be95a5_246014cute7productE,(_ZN40_INTERNAL_02bf5b10_4_k_cu_96be95a5_246014cuda3std3__45__cpo3endE - _ZN40_INTERNAL_02bf5b10_4_k_cu_96be95a5_246014cute7productE)
_ZN40_INTERNAL_02bf5b10_4_k_cu_96be95a5_246014cute7productE:
	.zero		1
	.type		_ZN40_INTERNAL_02bf5b10_4_k_cu_96be95a5_246014cuda3std3__45__cpo3endE,@object
	.size		_ZN40_INTERNAL_02bf5b10_4_k_cu_96be95a5_246014cuda3std3__45__cpo3endE,(_ZN40_INTERNAL_02bf5b10_4_k_cu_96be95a5_246014cuda3std3__419piecewise_constructE - _ZN40_INTERNAL_02bf5b10_4_k_cu_96be95a5_246014cuda3std3__45__cpo3endE)
_ZN40_INTERNAL_02bf5b10_4_k_cu_96be95a5_246014cuda3std3__45__cpo3endE:
	.zero		1
	.type		_ZN40_INTERNAL_02bf5b10_4_k_cu_96be95a5_246014cuda3std3__419piecewise_constructE,@object
	.size		_ZN40_INTERNAL_02bf5b10_4_k_cu_96be95a5_246014cuda3std3__419piecewise_constructE,(_ZN40_INTERNAL_02bf5b10_4_k_cu_96be95a5_246014cuda3std3__45__cpo4cendE - _ZN40_INTERNAL_02bf5b10_4_k_cu_96be95a5_246014cuda3std3__419piecewise_constructE)
_ZN40_INTERNAL_02bf5b10_4_k_cu_96be95a5_246014cuda3std3__419piecewise_constructE:
	.zero		1
	.type		_ZN40_INTERNAL_02bf5b10_4_k_cu_96be95a5_246014cuda3std3__45__cpo4cendE,@object
	.size		_ZN40_INTERNAL_02bf5b10_4_k_cu_96be95a5_246014cuda3std3__45__cpo4cendE,(_ZN40_INTERNAL_02bf5b10_4_k_cu_96be95a5_246014cuda3std6ranges3__45__cpo4swapE - _ZN40_INTERNAL_02bf5b10_4_k_cu_96be95a5_246014cuda3std3__45__cpo4cendE)
_ZN40_INTERNAL_02bf5b10_4_k_cu_96be95a5_246014cuda3std3__45__cpo4cendE:
	.zero		1
	.type		_ZN40_INTERNAL_02bf5b10_4_k_cu_96be95a5_246014cuda3std6ranges3__45__cpo4swapE,@object
	.size		_ZN40_INTERNAL_02bf5b10_4_k_cu_96be95a5_246014cuda3std6ranges3__45__cpo4swapE,(.L_11 - _ZN40_INTERNAL_02bf5b10_4_k_cu_96be95a5_246014cuda3std6ranges3__45__cpo4swapE)
_ZN40_INTERNAL_02bf5b10_4_k_cu_96be95a5_246014cuda3std6ranges3__45__cpo4swapE:
	.zero		1
.L_11:


//--------------------- .nv.constant0._ZN7cutlass13device_kernelINS_4gemm6kernel13GemmUniversalIN4cute5tupleIJiiiiEEENS1_10collective13CollectiveMmaINS1_35MainloopSm100TmaUmmaWarpSpecializedILi20ELi2ELi4ENS5_IJNS4_1CILi4EEESB_NSA_ILi1EEEEEEEENS5_IJNSA_ILi64EEENSA_ILi256EEENSA_ILi32EEEEEEaNS5_IJlSC_lEEEaSJ_NS4_8TiledMMAINS4_8MMA_AtomIJNS4_15SM100_MMA_S8_SSIaaiLi64ELi256ELNS4_4UMMA5MajorE0ELSO_0ELNSN_8SaturateE0EEEEEENS4_6LayoutINS5_IJSC_SC_SC_EEENS5_IJNSA_ILi0EEESU_SU_EEEEENS5_IJNS4_10UnderscoreESX_SX_EEEEENS4_23SM90_TMA_LOAD_MULTICASTENS4_14ComposedLayoutINS4_7SwizzleILi1ELi4ELi3EEENS4_18smem_ptr_flag_bitsILi8EEENSS_INS5_IJNSA_ILi8EEESH_EEENS5_IJSH_SC_EEEEEEEvNS4_8identityES10_S1A_vS1B_EENS_8epilogue10collective18CollectiveEpilogueINS1D_23Sm100TmaWarpSpecializedILi4ELi2ELi32ELb0ELb0EEEJSI_NS5_IJNSS_ISF_SC_EES1I_EEEaSJ_aSJ_NS1D_6fusion15FusionCallbacksIS1H_NS1K_17LinearCombinationIaiaiLNS_15FloatRoundStyleE2EEESI_S1J_JEEENS4_5SM1004TMEM4LOAD26SM100_TMEM_LOAD_16dp32b32xENS4_13SM90_TMA_LOADENS11_INS12_ILi2ELi4ELi3EEES15_NSS_INS5_IJS16_SF_EEENS5_IJSF_SC_EEEEEEENS4_39AutoVectorizingCopyWithAssumedAlignmentILi128EEENS4_14SM90_TMA_STOREES1Z_S21_S21_EEEvvEEEEvNT_6ParamsE --------------------------
	.section	.nv.constant0._ZN7cutlass13device_kernelINS_4gemm6kernel13GemmUniversalIN4cute5tupleIJiiiiEEENS1_10collective13CollectiveMmaINS1_35MainloopSm100TmaUmmaWarpSpecializedILi20ELi2ELi4ENS5_IJNS4_1CILi4EEESB_NSA_ILi1EEEEEEEENS5_IJNSA_ILi64EEENSA_ILi256EEENSA_ILi32EEEEEEaNS5_IJlSC_lEEEaSJ_NS4_8TiledMMAINS4_8MMA_AtomIJNS4_15SM100_MMA_S8_SSIaaiLi64ELi256ELNS4_4UMMA5MajorE0ELSO_0ELNSN_8SaturateE0EEEEEENS4_6LayoutINS5_IJSC_SC_SC_EEENS5_IJNSA_ILi0EEESU_SU_EEEEENS5_IJNS4_10UnderscoreESX_SX_EEEEENS4_23SM90_TMA_LOAD_MULTICASTENS4_14ComposedLayoutINS4_7SwizzleILi1ELi4ELi3EEENS4_18smem_ptr_flag_bitsILi8EEENSS_INS5_IJNSA_ILi8EEESH_EEENS5_IJSH_SC_EEEEEEEvNS4_8identityES10_S1A_vS1B_EENS_8epilogue10collective18CollectiveEpilogueINS1D_23Sm100TmaWarpSpecializedILi4ELi2ELi32ELb0ELb0EEEJSI_NS5_IJNSS_ISF_SC_EES1I_EEEaSJ_aSJ_NS1D_6fusion15FusionCallbacksIS1H_NS1K_17LinearCombinationIaiaiLNS_15FloatRoundStyleE2EEESI_S1J_JEEENS4_5SM1004TMEM4LOAD26SM100_TMEM_LOAD_16dp32b32xENS4_13SM90_TMA_LOADENS11_INS12_ILi2ELi4ELi3EEES15_NSS_INS5_IJS16_SF_EEENS5_IJSF_SC_EEEEEEENS4_39AutoVectorizingCopyWithAssumedAlignmentILi128EEENS4_14SM90_TMA_STOREES1Z_S21_S21_EEEvvEEEEvNT_6ParamsE,"a",@progbits
	.sectionflags	@""
	.align	4
.nv.constant0._ZN7cutlass13device_kernelINS_4gemm6kernel13GemmUniversalIN4cute5tupleIJiiiiEEENS1_10collective13CollectiveMmaINS1_35MainloopSm100TmaUmmaWarpSpecializedILi20ELi2ELi4ENS5_IJNS4_1CILi4EEESB_NSA_ILi1EEEEEEEENS5_IJNSA_ILi64EEENSA_ILi256EEENSA_ILi32EEEEEEaNS5_IJlSC_lEEEaSJ_NS4_8TiledMMAINS4_8MMA_AtomIJNS4_15SM100_MMA_S8_SSIaaiLi64ELi256ELNS4_4UMMA5MajorE0ELSO_0ELNSN_8SaturateE0EEEEEENS4_6LayoutINS5_IJSC_SC_SC_EEENS5_IJNSA_ILi0EEESU_SU_EEEEENS5_IJNS4_10UnderscoreESX_SX_EEEEENS4_23SM90_TMA_LOAD_MULTICASTENS4_14ComposedLayoutINS4_7SwizzleILi1ELi4ELi3EEENS4_18smem_ptr_flag_bitsILi8EEENSS_INS5_IJNSA_ILi8EEESH_EEENS5_IJSH_SC_EEEEEEEvNS4_8identityES10_S1A_vS1B_EENS_8epilogue10collective18CollectiveEpilogueINS1D_23Sm100TmaWarpSpecializedILi4ELi2ELi32ELb0ELb0EEEJSI_NS5_IJNSS_ISF_SC_EES1I_EEEaSJ_aSJ_NS1D_6fusion15FusionCallbacksIS1H_NS1K_17LinearCombinationIaiaiLNS_15FloatRoundStyleE2EEESI_S1J_JEEENS4_5SM1004TMEM4LOAD26SM100_TMEM_LOAD_16dp32b32xENS4_13SM90_TMA_LOADENS11_INS12_ILi2ELi4ELi3EEES15_NSS_INS5_IJS16_SF_EEENS5_IJSF_SC_EEEEEEENS4_39AutoVectorizingCopyWithAssumedAlignmentILi128EEENS4_14SM90_TMA_STOREES1Z_S21_S21_EEEvvEEEEvNT_6ParamsE:
	.zero		2944


//--------------------- SYMBOLS --------------------------

	.type		.nv.reservedSmem.offset0,@object
	.size		.nv.reservedSmem.offset0,0x4
	.type		.nv.reservedSmem.cap,@object
	.size		.nv.reservedSmem.cap,0x4
	.type		__assertfail,@function
